//
// Generated by NVIDIA NVVM Compiler
//
// Compiler Build ID: CL-36424714
// Cuda compilation tools, release 13.0, V13.0.88
// Based on NVVM 20.0.0
//

.version 9.0
.target sm_100
.address_size 64

	// .globl	_Z13init_clustersPKfPfii4int3S2_S2_
.extern .func  (.param .b64 func_retval0) malloc
(
	.param .b64 malloc_param_0
)
;
.extern .func free
(
	.param .b64 free_param_0
)
;

.visible .entry _Z13init_clustersPKfPfii4int3S2_S2_(
	.param .u64 .ptr .align 1 _Z13init_clustersPKfPfii4int3S2_S2__param_0,
	.param .u64 .ptr .align 1 _Z13init_clustersPKfPfii4int3S2_S2__param_1,
	.param .u32 _Z13init_clustersPKfPfii4int3S2_S2__param_2,
	.param .u32 _Z13init_clustersPKfPfii4int3S2_S2__param_3,
	.param .align 4 .b8 _Z13init_clustersPKfPfii4int3S2_S2__param_4[12],
	.param .align 4 .b8 _Z13init_clustersPKfPfii4int3S2_S2__param_5[12],
	.param .align 4 .b8 _Z13init_clustersPKfPfii4int3S2_S2__param_6[12]
)
{
	.reg .pred 	%p<2>;
	.reg .b32 	%r<33>;
	.reg .b32 	%f<4>;
	.reg .b64 	%rd<10>;

	ld.param.u32 	%r7, [_Z13init_clustersPKfPfii4int3S2_S2__param_5+8];
	ld.param.u32 	%r6, [_Z13init_clustersPKfPfii4int3S2_S2__param_5+4];
	ld.param.u32 	%r5, [_Z13init_clustersPKfPfii4int3S2_S2__param_5];
	ld.param.u32 	%r3, [_Z13init_clustersPKfPfii4int3S2_S2__param_4+4];
	ld.param.u32 	%r2, [_Z13init_clustersPKfPfii4int3S2_S2__param_4];
	ld.param.u64 	%rd2, [_Z13init_clustersPKfPfii4int3S2_S2__param_1];
	ld.param.s32 	%rd3, [_Z13init_clustersPKfPfii4int3S2_S2__param_2];
	ld.param.u32 	%r1, [_Z13init_clustersPKfPfii4int3S2_S2__param_3];
	mov.u32 	%r8, %tid.x;
	mov.u32 	%r9, %ctaid.x;
	mov.u32 	%r10, %ntid.x;
	mad.lo.s32 	%r11, %r9, %r10, %r8;
	cvt.u64.u32 	%rd1, %r11;
	setp.ge.s64 	%p1, %rd1, %rd3;
	@%p1 bra 	$L__BB0_2;
	cvt.u32.u64 	%r12, %rd1;
	cvta.to.global.u64 	%rd4, %rd2;
	mul.lo.s32 	%r13, %r3, %r2;
	div.s32 	%r14, %r12, %r13;
	mul.lo.s32 	%r15, %r14, %r13;
	sub.s32 	%r16, %r12, %r15;
	div.s32 	%r17, %r16, %r2;
	mul.lo.s32 	%r18, %r17, %r2;
	sub.s32 	%r19, %r16, %r18;
	shr.u32 	%r20, %r7, 31;
	add.s32 	%r21, %r7, %r20;
	shr.s32 	%r22, %r21, 1;
	mad.lo.s32 	%r23, %r14, %r7, %r22;
	shr.u32 	%r24, %r6, 31;
	add.s32 	%r25, %r6, %r24;
	shr.s32 	%r26, %r25, 1;
	mad.lo.s32 	%r27, %r17, %r6, %r26;
	shr.u32 	%r28, %r5, 31;
	add.s32 	%r29, %r5, %r28;
	shr.s32 	%r30, %r29, 1;
	mad.lo.s32 	%r31, %r19, %r5, %r30;
	add.s32 	%r32, %r1, 3;
	cvt.rn.f32.s32 	%f1, %r23;
	cvt.s64.s32 	%rd5, %r32;
	cvt.s64.s32 	%rd6, %r1;
	mad.lo.s64 	%rd7, %rd5, %rd1, %rd6;
	shl.b64 	%rd8, %rd7, 2;
	add.s64 	%rd9, %rd4, %rd8;
	st.global.f32 	[%rd9], %f1;
	cvt.rn.f32.s32 	%f2, %r27;
	st.global.f32 	[%rd9+4], %f2;
	cvt.rn.f32.s32 	%f3, %r31;
	st.global.f32 	[%rd9+8], %f3;
$L__BB0_2:
	ret;

}
	// .globl	_Z11expectationPKfS0_Pjffii6float34int3S3_S3_
.visible .entry _Z11expectationPKfS0_Pjffii6float34int3S3_S3_(
	.param .u64 .ptr .align 1 _Z11expectationPKfS0_Pjffii6float34int3S3_S3__param_0,
	.param .u64 .ptr .align 1 _Z11expectationPKfS0_Pjffii6float34int3S3_S3__param_1,
	.param .u64 .ptr .align 1 _Z11expectationPKfS0_Pjffii6float34int3S3_S3__param_2,
	.param .f32 _Z11expectationPKfS0_Pjffii6float34int3S3_S3__param_3,
	.param .f32 _Z11expectationPKfS0_Pjffii6float34int3S3_S3__param_4,
	.param .u32 _Z11expectationPKfS0_Pjffii6float34int3S3_S3__param_5,
	.param .u32 _Z11expectationPKfS0_Pjffii6float34int3S3_S3__param_6,
	.param .align 4 .b8 _Z11expectationPKfS0_Pjffii6float34int3S3_S3__param_7[12],
	.param .align 4 .b8 _Z11expectationPKfS0_Pjffii6float34int3S3_S3__param_8[12],
	.param .align 4 .b8 _Z11expectationPKfS0_Pjffii6float34int3S3_S3__param_9[12],
	.param .align 4 .b8 _Z11expectationPKfS0_Pjffii6float34int3S3_S3__param_10[12]
)
{
	.reg .pred 	%p<58>;
	.reg .b32 	%r<107>;
	.reg .b32 	%f<227>;
	.reg .b64 	%rd<142>;

	ld.param.u32 	%r51, [_Z11expectationPKfS0_Pjffii6float34int3S3_S3__param_9+8];
	ld.param.u32 	%r50, [_Z11expectationPKfS0_Pjffii6float34int3S3_S3__param_9+4];
	ld.param.u32 	%r49, [_Z11expectationPKfS0_Pjffii6float34int3S3_S3__param_9];
	ld.param.u32 	%r48, [_Z11expectationPKfS0_Pjffii6float34int3S3_S3__param_8+8];
	ld.param.u32 	%r47, [_Z11expectationPKfS0_Pjffii6float34int3S3_S3__param_8+4];
	ld.param.u32 	%r46, [_Z11expectationPKfS0_Pjffii6float34int3S3_S3__param_8];
	ld.param.f32 	%f46, [_Z11expectationPKfS0_Pjffii6float34int3S3_S3__param_7+8];
	ld.param.f32 	%f45, [_Z11expectationPKfS0_Pjffii6float34int3S3_S3__param_7+4];
	ld.param.f32 	%f44, [_Z11expectationPKfS0_Pjffii6float34int3S3_S3__param_7];
	ld.param.u32 	%r6, [_Z11expectationPKfS0_Pjffii6float34int3S3_S3__param_10+8];
	ld.param.u32 	%r4, [_Z11expectationPKfS0_Pjffii6float34int3S3_S3__param_10];
	ld.param.u32 	%r5, [_Z11expectationPKfS0_Pjffii6float34int3S3_S3__param_10+4];
	ld.param.u64 	%rd54, [_Z11expectationPKfS0_Pjffii6float34int3S3_S3__param_0];
	ld.param.u64 	%rd55, [_Z11expectationPKfS0_Pjffii6float34int3S3_S3__param_1];
	ld.param.f32 	%f42, [_Z11expectationPKfS0_Pjffii6float34int3S3_S3__param_3];
	ld.param.f32 	%f43, [_Z11expectationPKfS0_Pjffii6float34int3S3_S3__param_4];
	ld.param.u32 	%r45, [_Z11expectationPKfS0_Pjffii6float34int3S3_S3__param_6];
	cvta.to.global.u64 	%rd1, %rd54;
	cvta.to.global.u64 	%rd2, %rd55;
	mov.u32 	%r52, %tid.x;
	mov.u32 	%r53, %ctaid.x;
	mov.u32 	%r54, %ntid.x;
	mad.lo.s32 	%r55, %r53, %r54, %r52;
	cvt.u64.u32 	%rd3, %r55;
	mul.lo.s32 	%r7, %r4, %r5;
	mul.lo.s32 	%r56, %r7, %r6;
	cvt.s64.s32 	%rd56, %r56;
	setp.ge.s64 	%p3, %rd3, %rd56;
	@%p3 bra 	$L__BB1_24;
	cvt.u32.u64 	%r57, %rd3;
	div.s32 	%r58, %r57, %r7;
	mul.lo.s32 	%r59, %r58, %r7;
	sub.s32 	%r60, %r57, %r59;
	div.s32 	%r61, %r60, %r4;
	mul.lo.s32 	%r62, %r61, %r4;
	sub.s32 	%r63, %r60, %r62;
	div.s32 	%r64, %r58, %r51;
	add.s32 	%r65, %r48, -1;
	setp.lt.s32 	%p4, %r64, %r65;
	max.s32 	%r66, %r64, 0;
	setp.lt.s32 	%p5, %r48, 2;
	selp.b32 	%r67, 0, %r65, %p5;
	selp.b32 	%r8, %r66, %r67, %p4;
	div.s32 	%r68, %r61, %r50;
	add.s32 	%r69, %r47, -1;
	setp.lt.s32 	%p6, %r68, %r69;
	max.s32 	%r70, %r68, 0;
	setp.lt.s32 	%p7, %r47, 2;
	selp.b32 	%r71, 0, %r69, %p7;
	selp.b32 	%r9, %r70, %r71, %p6;
	div.s32 	%r72, %r63, %r49;
	add.s32 	%r73, %r46, -1;
	setp.lt.s32 	%p8, %r72, %r73;
	max.s32 	%r74, %r72, 0;
	setp.lt.s32 	%p9, %r46, 2;
	selp.b32 	%r75, 0, %r73, %p9;
	selp.b32 	%r10, %r74, %r75, %p8;
	add.s32 	%r11, %r45, 3;
	setp.gt.s32 	%p10, %r45, 0;
	mul.lo.s32 	%r76, %r6, %r5;
	mul.lo.s32 	%r77, %r76, %r4;
	cvt.s64.s32 	%rd4, %r77;
	mul.wide.s32 	%rd57, %r58, %r7;
	cvt.s64.s32 	%rd58, %r62;
	cvt.u64.u32 	%rd59, %r63;
	add.s64 	%rd60, %rd57, %rd58;
	add.s64 	%rd5, %rd60, %rd59;
	cvt.rn.f32.s32 	%f4, %r58;
	cvt.rn.f32.s32 	%f5, %r61;
	cvt.rn.f32.u32 	%f6, %r63;
	mul.f32 	%f47, %f42, %f42;
	cvt.rn.f32.s32 	%f48, %r45;
	mul.f32 	%f49, %f47, %f48;
	mul.f32 	%f7, %f49, %f48;
	mul.f32 	%f8, %f43, %f43;
	@%p10 bra 	$L__BB1_25;
	add.s32 	%r12, %r10, -2;
	setp.lt.u32 	%p11, %r10, 2;
	setp.ge.s32 	%p12, %r12, %r46;
	or.pred  	%p1, %p11, %p12;
	mov.f32 	%f51, 0f00000000;
	div.rn.f32 	%f9, %f51, %f7;
	setp.eq.s32 	%p13, %r10, 0;
	setp.gt.s32 	%p14, %r10, %r46;
	or.pred  	%p2, %p13, %p14;
	add.s32 	%r13, %r10, -1;
	add.s32 	%r14, %r10, 1;
	add.s32 	%r15, %r10, 2;
	mov.f32 	%f225, 0f4CBEBC20;
	mov.b64 	%rd139, 0;
	mov.b32 	%r105, -2;
$L__BB1_3:
	add.s32 	%r38, %r105, %r8;
	setp.lt.s32 	%p15, %r38, 0;
	setp.ge.s32 	%p16, %r38, %r48;
	or.pred  	%p17, %p15, %p16;
	@%p17 bra 	$L__BB1_22;
	mul.lo.s32 	%r39, %r38, %r47;
	mov.b32 	%r106, -2;
$L__BB1_5:
	add.s32 	%r41, %r106, %r9;
	setp.lt.s32 	%p18, %r41, 0;
	setp.ge.s32 	%p19, %r41, %r47;
	or.pred  	%p20, %p18, %p19;
	@%p20 bra 	$L__BB1_21;
	add.s32 	%r80, %r41, %r39;
	mul.lo.s32 	%r42, %r80, %r46;
	@%p1 bra 	$L__BB1_9;
	add.s32 	%r81, %r12, %r42;
	cvt.s64.s32 	%rd31, %r81;
	mul.wide.s32 	%rd62, %r81, %r11;
	shl.b64 	%rd63, %rd62, 2;
	add.s64 	%rd32, %rd2, %rd63;
	ld.global.f32 	%f52, [%rd32];
	setp.eq.f32 	%p21, %f52, 0f4CBEBC20;
	@%p21 bra 	$L__BB1_9;
	mul.wide.s32 	%rd64, %r45, 4;
	add.s64 	%rd65, %rd32, %rd64;
	ld.global.f32 	%f53, [%rd65];
	sub.f32 	%f54, %f4, %f53;
	mul.f32 	%f55, %f46, %f54;
	ld.global.f32 	%f56, [%rd65+4];
	sub.f32 	%f57, %f5, %f56;
	mul.f32 	%f58, %f45, %f57;
	ld.global.f32 	%f59, [%rd65+8];
	sub.f32 	%f60, %f6, %f59;
	mul.f32 	%f61, %f44, %f60;
	mul.f32 	%f62, %f58, %f58;
	fma.rn.f32 	%f63, %f55, %f55, %f62;
	fma.rn.f32 	%f64, %f61, %f61, %f63;
	div.rn.f32 	%f65, %f64, %f8;
	add.f32 	%f66, %f9, %f65;
	setp.lt.f32 	%p22, %f66, %f225;
	selp.f32 	%f225, %f66, %f225, %p22;
	selp.b64 	%rd139, %rd31, %rd139, %p22;
$L__BB1_9:
	@%p2 bra 	$L__BB1_12;
	add.s32 	%r82, %r13, %r42;
	cvt.s64.s32 	%rd35, %r82;
	mul.wide.s32 	%rd66, %r82, %r11;
	shl.b64 	%rd67, %rd66, 2;
	add.s64 	%rd36, %rd2, %rd67;
	ld.global.f32 	%f67, [%rd36];
	setp.eq.f32 	%p23, %f67, 0f4CBEBC20;
	@%p23 bra 	$L__BB1_12;
	mul.wide.s32 	%rd68, %r45, 4;
	add.s64 	%rd69, %rd36, %rd68;
	ld.global.f32 	%f68, [%rd69];
	sub.f32 	%f69, %f4, %f68;
	mul.f32 	%f70, %f46, %f69;
	ld.global.f32 	%f71, [%rd69+4];
	sub.f32 	%f72, %f5, %f71;
	mul.f32 	%f73, %f45, %f72;
	ld.global.f32 	%f74, [%rd69+8];
	sub.f32 	%f75, %f6, %f74;
	mul.f32 	%f76, %f44, %f75;
	mul.f32 	%f77, %f73, %f73;
	fma.rn.f32 	%f78, %f70, %f70, %f77;
	fma.rn.f32 	%f79, %f76, %f76, %f78;
	div.rn.f32 	%f80, %f79, %f8;
	add.f32 	%f81, %f9, %f80;
	setp.lt.f32 	%p24, %f81, %f225;
	selp.f32 	%f225, %f81, %f225, %p24;
	selp.b64 	%rd139, %rd35, %rd139, %p24;
$L__BB1_12:
	setp.ge.s32 	%p25, %r10, %r46;
	@%p25 bra 	$L__BB1_15;
	add.s32 	%r83, %r10, %r42;
	cvt.s64.s32 	%rd39, %r83;
	mul.wide.s32 	%rd70, %r83, %r11;
	shl.b64 	%rd71, %rd70, 2;
	add.s64 	%rd40, %rd2, %rd71;
	ld.global.f32 	%f82, [%rd40];
	setp.eq.f32 	%p26, %f82, 0f4CBEBC20;
	@%p26 bra 	$L__BB1_15;
	mul.wide.s32 	%rd72, %r45, 4;
	add.s64 	%rd73, %rd40, %rd72;
	ld.global.f32 	%f83, [%rd73];
	sub.f32 	%f84, %f4, %f83;
	mul.f32 	%f85, %f46, %f84;
	ld.global.f32 	%f86, [%rd73+4];
	sub.f32 	%f87, %f5, %f86;
	mul.f32 	%f88, %f45, %f87;
	ld.global.f32 	%f89, [%rd73+8];
	sub.f32 	%f90, %f6, %f89;
	mul.f32 	%f91, %f44, %f90;
	mul.f32 	%f92, %f88, %f88;
	fma.rn.f32 	%f93, %f85, %f85, %f92;
	fma.rn.f32 	%f94, %f91, %f91, %f93;
	div.rn.f32 	%f95, %f94, %f8;
	add.f32 	%f96, %f9, %f95;
	setp.lt.f32 	%p27, %f96, %f225;
	selp.f32 	%f225, %f96, %f225, %p27;
	selp.b64 	%rd139, %rd39, %rd139, %p27;
$L__BB1_15:
	setp.ge.s32 	%p28, %r14, %r46;
	@%p28 bra 	$L__BB1_18;
	add.s32 	%r84, %r14, %r42;
	cvt.s64.s32 	%rd43, %r84;
	mul.wide.s32 	%rd74, %r84, %r11;
	shl.b64 	%rd75, %rd74, 2;
	add.s64 	%rd44, %rd2, %rd75;
	ld.global.f32 	%f97, [%rd44];
	setp.eq.f32 	%p29, %f97, 0f4CBEBC20;
	@%p29 bra 	$L__BB1_18;
	mul.wide.s32 	%rd76, %r45, 4;
	add.s64 	%rd77, %rd44, %rd76;
	ld.global.f32 	%f98, [%rd77];
	sub.f32 	%f99, %f4, %f98;
	mul.f32 	%f100, %f46, %f99;
	ld.global.f32 	%f101, [%rd77+4];
	sub.f32 	%f102, %f5, %f101;
	mul.f32 	%f103, %f45, %f102;
	ld.global.f32 	%f104, [%rd77+8];
	sub.f32 	%f105, %f6, %f104;
	mul.f32 	%f106, %f44, %f105;
	mul.f32 	%f107, %f103, %f103;
	fma.rn.f32 	%f108, %f100, %f100, %f107;
	fma.rn.f32 	%f109, %f106, %f106, %f108;
	div.rn.f32 	%f110, %f109, %f8;
	add.f32 	%f111, %f9, %f110;
	setp.lt.f32 	%p30, %f111, %f225;
	selp.f32 	%f225, %f111, %f225, %p30;
	selp.b64 	%rd139, %rd43, %rd139, %p30;
$L__BB1_18:
	setp.ge.s32 	%p31, %r15, %r46;
	@%p31 bra 	$L__BB1_21;
	add.s32 	%r85, %r15, %r42;
	cvt.s64.s32 	%rd47, %r85;
	mul.wide.s32 	%rd78, %r85, %r11;
	shl.b64 	%rd79, %rd78, 2;
	add.s64 	%rd48, %rd2, %rd79;
	ld.global.f32 	%f112, [%rd48];
	setp.eq.f32 	%p32, %f112, 0f4CBEBC20;
	@%p32 bra 	$L__BB1_21;
	mul.wide.s32 	%rd80, %r45, 4;
	add.s64 	%rd81, %rd48, %rd80;
	ld.global.f32 	%f113, [%rd81];
	sub.f32 	%f114, %f4, %f113;
	mul.f32 	%f115, %f46, %f114;
	ld.global.f32 	%f116, [%rd81+4];
	sub.f32 	%f117, %f5, %f116;
	mul.f32 	%f118, %f45, %f117;
	ld.global.f32 	%f119, [%rd81+8];
	sub.f32 	%f120, %f6, %f119;
	mul.f32 	%f121, %f44, %f120;
	mul.f32 	%f122, %f118, %f118;
	fma.rn.f32 	%f123, %f115, %f115, %f122;
	fma.rn.f32 	%f124, %f121, %f121, %f123;
	div.rn.f32 	%f125, %f124, %f8;
	add.f32 	%f126, %f9, %f125;
	setp.lt.f32 	%p33, %f126, %f225;
	selp.f32 	%f225, %f126, %f225, %p33;
	selp.b64 	%rd139, %rd47, %rd139, %p33;
$L__BB1_21:
	add.s32 	%r106, %r106, 1;
	setp.ne.s32 	%p34, %r106, 3;
	@%p34 bra 	$L__BB1_5;
$L__BB1_22:
	add.s32 	%r105, %r105, 1;
	setp.ne.s32 	%p35, %r105, 3;
	@%p35 bra 	$L__BB1_3;
$L__BB1_23:
	ld.param.u64 	%rd124, [_Z11expectationPKfS0_Pjffii6float34int3S3_S3__param_2];
	cvt.u32.u64 	%r96, %rd139;
	add.s32 	%r97, %r96, 1;
	cvta.to.global.u64 	%rd121, %rd124;
	shl.b64 	%rd122, %rd3, 2;
	add.s64 	%rd123, %rd121, %rd122;
	st.global.u32 	[%rd123], %r97;
$L__BB1_24:
	ret;
$L__BB1_25:
	and.b32  	%r16, %r45, 7;
	and.b32  	%r17, %r45, 3;
	and.b32  	%r18, %r45, 2147483640;
	neg.s32 	%r19, %r18;
	shl.b64 	%rd6, %rd4, 5;
	mul.lo.s64 	%rd7, %rd4, 28;
	mul.lo.s64 	%rd8, %rd4, 24;
	mul.lo.s64 	%rd9, %rd4, 20;
	shl.b64 	%rd10, %rd4, 4;
	mul.lo.s64 	%rd11, %rd4, 12;
	shl.b64 	%rd12, %rd4, 3;
	shl.b64 	%rd13, %rd4, 2;
	mov.f32 	%f208, 0f4CBEBC20;
	mov.b64 	%rd139, 0;
	mov.b32 	%r98, -2;
$L__BB1_26:
	add.s32 	%r87, %r98, %r8;
	setp.gt.s32 	%p36, %r87, -1;
	setp.lt.s32 	%p37, %r87, %r48;
	and.pred  	%p38, %p36, %p37;
	@%p38 bra 	$L__BB1_28;
$L__BB1_27:
	add.s32 	%r98, %r98, 1;
	setp.eq.s32 	%p57, %r98, 3;
	@%p57 bra 	$L__BB1_23;
	bra.uni 	$L__BB1_26;
$L__BB1_28:
	mov.b32 	%r99, -2;
$L__BB1_29:
	add.s32 	%r23, %r99, %r9;
	setp.gt.s32 	%p39, %r23, -1;
	setp.lt.s32 	%p40, %r23, %r47;
	and.pred  	%p41, %p39, %p40;
	@%p41 bra 	$L__BB1_31;
$L__BB1_30:
	add.s32 	%r99, %r99, 1;
	setp.eq.s32 	%p56, %r99, 3;
	@%p56 bra 	$L__BB1_27;
	bra.uni 	$L__BB1_29;
$L__BB1_31:
	add.s32 	%r90, %r98, %r8;
	mad.lo.s32 	%r91, %r90, %r47, %r23;
	mul.lo.s32 	%r26, %r91, %r46;
	mov.b32 	%r100, -2;
$L__BB1_32:
	add.s32 	%r28, %r100, %r10;
	setp.lt.s32 	%p42, %r28, 0;
	setp.ge.s32 	%p43, %r28, %r46;
	or.pred  	%p44, %p42, %p43;
	@%p44 bra 	$L__BB1_34;
	add.s32 	%r92, %r28, %r26;
	cvt.s64.s32 	%rd19, %r92;
	mul.wide.s32 	%rd83, %r92, %r11;
	shl.b64 	%rd84, %rd83, 2;
	add.s64 	%rd20, %rd2, %rd84;
	ld.global.f32 	%f128, [%rd20];
	setp.eq.f32 	%p45, %f128, 0f4CBEBC20;
	@%p45 bra 	$L__BB1_34;
	bra.uni 	$L__BB1_35;
$L__BB1_34:
	add.s32 	%r100, %r100, 1;
	setp.eq.s32 	%p55, %r100, 3;
	@%p55 bra 	$L__BB1_30;
	bra.uni 	$L__BB1_32;
$L__BB1_35:
	setp.lt.u32 	%p46, %r45, 8;
	mov.f32 	%f218, 0f00000000;
	mov.b32 	%r103, 0;
	@%p46 bra 	$L__BB1_38;
	shl.b64 	%rd85, %rd5, 2;
	add.s64 	%rd131, %rd1, %rd85;
	cvt.s64.s32 	%rd86, %r11;
	mul.lo.s64 	%rd87, %rd86, %rd19;
	shl.b64 	%rd88, %rd87, 2;
	add.s64 	%rd89, %rd2, %rd88;
	add.s64 	%rd130, %rd89, 16;
	mov.f32 	%f218, 0f00000000;
	mov.u32 	%r101, %r19;
$L__BB1_37:
	.pragma "nounroll";
	ld.global.f32 	%f132, [%rd131];
	ld.global.f32 	%f133, [%rd130+-16];
	sub.f32 	%f134, %f132, %f133;
	fma.rn.f32 	%f135, %f134, %f134, %f218;
	add.s64 	%rd90, %rd131, %rd13;
	ld.global.f32 	%f136, [%rd90];
	ld.global.f32 	%f137, [%rd130+-12];
	sub.f32 	%f138, %f136, %f137;
	fma.rn.f32 	%f139, %f138, %f138, %f135;
	add.s64 	%rd91, %rd131, %rd12;
	ld.global.f32 	%f140, [%rd91];
	ld.global.f32 	%f141, [%rd130+-8];
	sub.f32 	%f142, %f140, %f141;
	fma.rn.f32 	%f143, %f142, %f142, %f139;
	add.s64 	%rd92, %rd131, %rd11;
	ld.global.f32 	%f144, [%rd92];
	ld.global.f32 	%f145, [%rd130+-4];
	sub.f32 	%f146, %f144, %f145;
	fma.rn.f32 	%f147, %f146, %f146, %f143;
	add.s64 	%rd93, %rd131, %rd10;
	ld.global.f32 	%f148, [%rd93];
	ld.global.f32 	%f149, [%rd130];
	sub.f32 	%f150, %f148, %f149;
	fma.rn.f32 	%f151, %f150, %f150, %f147;
	add.s64 	%rd94, %rd131, %rd9;
	ld.global.f32 	%f152, [%rd94];
	ld.global.f32 	%f153, [%rd130+4];
	sub.f32 	%f154, %f152, %f153;
	fma.rn.f32 	%f155, %f154, %f154, %f151;
	add.s64 	%rd95, %rd131, %rd8;
	ld.global.f32 	%f156, [%rd95];
	ld.global.f32 	%f157, [%rd130+8];
	sub.f32 	%f158, %f156, %f157;
	fma.rn.f32 	%f159, %f158, %f158, %f155;
	add.s64 	%rd96, %rd131, %rd7;
	ld.global.f32 	%f160, [%rd96];
	ld.global.f32 	%f161, [%rd130+12];
	sub.f32 	%f162, %f160, %f161;
	fma.rn.f32 	%f218, %f162, %f162, %f159;
	add.s32 	%r101, %r101, 8;
	add.s64 	%rd131, %rd131, %rd6;
	add.s64 	%rd130, %rd130, 32;
	setp.eq.s32 	%p47, %r101, 0;
	mov.u32 	%r103, %r18;
	@%p47 bra 	$L__BB1_38;
	bra.uni 	$L__BB1_37;
$L__BB1_38:
	setp.eq.s32 	%p48, %r16, 0;
	@%p48 bra 	$L__BB1_46;
	add.s32 	%r94, %r16, -1;
	setp.lt.u32 	%p49, %r94, 3;
	@%p49 bra 	$L__BB1_41;
	cvt.u64.u32 	%rd97, %r103;
	mad.lo.s64 	%rd98, %rd97, %rd4, %rd5;
	shl.b64 	%rd99, %rd98, 2;
	add.s64 	%rd100, %rd1, %rd99;
	ld.global.f32 	%f164, [%rd100];
	mul.wide.u32 	%rd101, %r103, 4;
	add.s64 	%rd102, %rd20, %rd101;
	ld.global.f32 	%f165, [%rd102];
	sub.f32 	%f166, %f164, %f165;
	fma.rn.f32 	%f167, %f166, %f166, %f218;
	add.s64 	%rd103, %rd100, %rd13;
	ld.global.f32 	%f168, [%rd103];
	ld.global.f32 	%f169, [%rd102+4];
	sub.f32 	%f170, %f168, %f169;
	fma.rn.f32 	%f171, %f170, %f170, %f167;
	add.s64 	%rd104, %rd103, %rd13;
	ld.global.f32 	%f172, [%rd104];
	ld.global.f32 	%f173, [%rd102+8];
	sub.f32 	%f174, %f172, %f173;
	fma.rn.f32 	%f175, %f174, %f174, %f171;
	add.s64 	%rd105, %rd104, %rd13;
	ld.global.f32 	%f176, [%rd105];
	ld.global.f32 	%f177, [%rd102+12];
	sub.f32 	%f178, %f176, %f177;
	fma.rn.f32 	%f218, %f178, %f178, %f175;
	add.s32 	%r103, %r103, 4;
$L__BB1_41:
	setp.eq.s32 	%p50, %r17, 0;
	@%p50 bra 	$L__BB1_46;
	setp.eq.s32 	%p51, %r17, 1;
	@%p51 bra 	$L__BB1_44;
	cvt.u64.u32 	%rd106, %r103;
	mad.lo.s64 	%rd107, %rd106, %rd4, %rd5;
	shl.b64 	%rd108, %rd107, 2;
	add.s64 	%rd109, %rd1, %rd108;
	ld.global.f32 	%f180, [%rd109];
	mul.wide.u32 	%rd110, %r103, 4;
	add.s64 	%rd111, %rd20, %rd110;
	ld.global.f32 	%f181, [%rd111];
	sub.f32 	%f182, %f180, %f181;
	fma.rn.f32 	%f183, %f182, %f182, %f218;
	add.s64 	%rd112, %rd109, %rd13;
	ld.global.f32 	%f184, [%rd112];
	ld.global.f32 	%f185, [%rd111+4];
	sub.f32 	%f186, %f184, %f185;
	fma.rn.f32 	%f218, %f186, %f186, %f183;
	add.s32 	%r103, %r103, 2;
$L__BB1_44:
	and.b32  	%r95, %r45, 1;
	setp.eq.b32 	%p52, %r95, 1;
	not.pred 	%p53, %p52;
	@%p53 bra 	$L__BB1_46;
	cvt.u64.u32 	%rd113, %r103;
	mad.lo.s64 	%rd114, %rd113, %rd4, %rd5;
	shl.b64 	%rd115, %rd114, 2;
	add.s64 	%rd116, %rd1, %rd115;
	ld.global.f32 	%f187, [%rd116];
	mul.wide.u32 	%rd117, %r103, 4;
	add.s64 	%rd118, %rd20, %rd117;
	ld.global.f32 	%f188, [%rd118];
	sub.f32 	%f189, %f187, %f188;
	fma.rn.f32 	%f218, %f189, %f189, %f218;
$L__BB1_46:
	mul.wide.s32 	%rd119, %r45, 4;
	add.s64 	%rd120, %rd20, %rd119;
	ld.global.f32 	%f190, [%rd120];
	sub.f32 	%f191, %f4, %f190;
	mul.f32 	%f192, %f46, %f191;
	ld.global.f32 	%f193, [%rd120+4];
	sub.f32 	%f194, %f5, %f193;
	mul.f32 	%f195, %f45, %f194;
	ld.global.f32 	%f196, [%rd120+8];
	sub.f32 	%f197, %f6, %f196;
	mul.f32 	%f198, %f44, %f197;
	mul.f32 	%f199, %f195, %f195;
	fma.rn.f32 	%f200, %f192, %f192, %f199;
	fma.rn.f32 	%f201, %f198, %f198, %f200;
	div.rn.f32 	%f202, %f218, %f7;
	div.rn.f32 	%f203, %f201, %f8;
	add.f32 	%f204, %f202, %f203;
	setp.lt.f32 	%p54, %f204, %f208;
	selp.f32 	%f208, %f204, %f208, %p54;
	selp.b64 	%rd139, %rd19, %rd139, %p54;
	bra.uni 	$L__BB1_34;

}
	// .globl	_Z12maximizationPKfPKjPfii4int3S4_S4_
.visible .entry _Z12maximizationPKfPKjPfii4int3S4_S4_(
	.param .u64 .ptr .align 1 _Z12maximizationPKfPKjPfii4int3S4_S4__param_0,
	.param .u64 .ptr .align 1 _Z12maximizationPKfPKjPfii4int3S4_S4__param_1,
	.param .u64 .ptr .align 1 _Z12maximizationPKfPKjPfii4int3S4_S4__param_2,
	.param .u32 _Z12maximizationPKfPKjPfii4int3S4_S4__param_3,
	.param .u32 _Z12maximizationPKfPKjPfii4int3S4_S4__param_4,
	.param .align 4 .b8 _Z12maximizationPKfPKjPfii4int3S4_S4__param_5[12],
	.param .align 4 .b8 _Z12maximizationPKfPKjPfii4int3S4_S4__param_6[12],
	.param .align 4 .b8 _Z12maximizationPKfPKjPfii4int3S4_S4__param_7[12]
)
{
	.reg .pred 	%p<55>;
	.reg .b32 	%r<120>;
	.reg .b32 	%f<144>;
	.reg .b64 	%rd<178>;

	ld.param.u32 	%r72, [_Z12maximizationPKfPKjPfii4int3S4_S4__param_7+8];
	ld.param.u32 	%r71, [_Z12maximizationPKfPKjPfii4int3S4_S4__param_7+4];
	ld.param.u32 	%r70, [_Z12maximizationPKfPKjPfii4int3S4_S4__param_7];
	ld.param.u32 	%r69, [_Z12maximizationPKfPKjPfii4int3S4_S4__param_6+8];
	ld.param.u32 	%r68, [_Z12maximizationPKfPKjPfii4int3S4_S4__param_6+4];
	ld.param.u32 	%r67, [_Z12maximizationPKfPKjPfii4int3S4_S4__param_6];
	ld.param.u64 	%rd72, [_Z12maximizationPKfPKjPfii4int3S4_S4__param_0];
	ld.param.u64 	%rd73, [_Z12maximizationPKfPKjPfii4int3S4_S4__param_1];
	ld.param.u64 	%rd74, [_Z12maximizationPKfPKjPfii4int3S4_S4__param_2];
	ld.param.s32 	%rd75, [_Z12maximizationPKfPKjPfii4int3S4_S4__param_3];
	ld.param.u32 	%r66, [_Z12maximizationPKfPKjPfii4int3S4_S4__param_4];
	cvta.to.global.u64 	%rd1, %rd72;
	cvta.to.global.u64 	%rd2, %rd73;
	cvta.to.global.u64 	%rd3, %rd74;
	mov.u32 	%r73, %tid.x;
	mov.u32 	%r74, %ctaid.x;
	mov.u32 	%r75, %ntid.x;
	mad.lo.s32 	%r76, %r74, %r75, %r73;
	cvt.u64.u32 	%rd4, %r76;
	setp.ge.s64 	%p1, %rd4, %rd75;
	@%p1 bra 	$L__BB2_71;
	add.s32 	%r4, %r66, 3;
	cvt.s64.s32 	%rd76, %r4;
	mul.lo.s64 	%rd5, %rd76, %rd4;
	cvt.s64.s32 	%rd6, %r66;
	add.s64 	%rd77, %rd5, %rd6;
	shl.b64 	%rd78, %rd77, 2;
	add.s64 	%rd79, %rd3, %rd78;
	ld.global.f32 	%f9, [%rd79];
	cvt.rzi.s32.f32 	%r77, %f9;
	ld.global.f32 	%f10, [%rd79+4];
	cvt.rzi.s32.f32 	%r78, %f10;
	ld.global.f32 	%f11, [%rd79+8];
	cvt.rzi.s32.f32 	%r79, %f11;
	cvt.rn.f32.s32 	%f12, %r77;
	cvt.rn.f32.s32 	%f13, %r69;
	add.f32 	%f14, %f13, %f13;
	setp.gtu.f32 	%p2, %f14, %f12;
	sub.f32 	%f15, %f12, %f14;
	selp.f32 	%f16, 0f00000000, %f15, %p2;
	cvt.rzi.s32.f32 	%r106, %f16;
	cvt.rn.f32.s32 	%f17, %r78;
	cvt.rn.f32.s32 	%f18, %r68;
	add.f32 	%f19, %f18, %f18;
	setp.gtu.f32 	%p3, %f19, %f17;
	sub.f32 	%f20, %f17, %f19;
	selp.f32 	%f21, 0f00000000, %f20, %p3;
	cvt.rzi.s32.f32 	%r6, %f21;
	cvt.rn.f32.s32 	%f22, %r79;
	cvt.rn.f32.s32 	%f23, %r67;
	add.f32 	%f24, %f23, %f23;
	setp.gtu.f32 	%p4, %f24, %f22;
	sub.f32 	%f25, %f22, %f24;
	selp.f32 	%f26, 0f00000000, %f25, %p4;
	cvt.rzi.s32.f32 	%r7, %f26;
	add.f32 	%f27, %f14, %f12;
	cvt.rn.f32.s32 	%f28, %r72;
	setp.lt.f32 	%p5, %f27, %f28;
	selp.f32 	%f29, %f27, %f28, %p5;
	cvt.rzi.s32.f32 	%r8, %f29;
	add.f32 	%f30, %f19, %f17;
	cvt.rn.f32.s32 	%f31, %r71;
	setp.lt.f32 	%p6, %f30, %f31;
	selp.f32 	%f32, %f30, %f31, %p6;
	cvt.rzi.s32.f32 	%r9, %f32;
	add.f32 	%f33, %f24, %f22;
	cvt.rn.f32.s32 	%f34, %r70;
	setp.lt.f32 	%p7, %f33, %f34;
	selp.f32 	%f35, %f33, %f34, %p7;
	cvt.rzi.s32.f32 	%r10, %f35;
	mul.wide.s32 	%rd80, %r4, 4;
	{ // callseq 0, 0
	.param .b64 param0;
	st.param.b64 	[param0], %rd80;
	.param .b64 retval0;
	call.uni (retval0), 
	malloc, 
	(
	param0
	);
	ld.param.b64 	%rd81, [retval0];
	} // callseq 0
	setp.lt.s32 	%p8, %r66, -2;
	@%p8 bra 	$L__BB2_14;
	and.b32  	%r11, %r4, 15;
	setp.lt.s32 	%p9, %r66, 13;
	mov.b32 	%r102, 0;
	@%p9 bra 	$L__BB2_5;
	and.b32  	%r102, %r4, 2147483632;
	mov.b32 	%r100, 0;
$L__BB2_4:
	.pragma "nounroll";
	mul.wide.u32 	%rd82, %r100, 4;
	add.s64 	%rd83, %rd81, %rd82;
	mov.b32 	%r82, 0;
	st.u32 	[%rd83], %r82;
	st.u32 	[%rd83+4], %r82;
	st.u32 	[%rd83+8], %r82;
	st.u32 	[%rd83+12], %r82;
	st.u32 	[%rd83+16], %r82;
	st.u32 	[%rd83+20], %r82;
	st.u32 	[%rd83+24], %r82;
	st.u32 	[%rd83+28], %r82;
	st.u32 	[%rd83+32], %r82;
	st.u32 	[%rd83+36], %r82;
	st.u32 	[%rd83+40], %r82;
	st.u32 	[%rd83+44], %r82;
	st.u32 	[%rd83+48], %r82;
	st.u32 	[%rd83+52], %r82;
	st.u32 	[%rd83+56], %r82;
	st.u32 	[%rd83+60], %r82;
	add.s32 	%r100, %r100, 16;
	setp.ne.s32 	%p10, %r100, %r102;
	@%p10 bra 	$L__BB2_4;
$L__BB2_5:
	setp.eq.s32 	%p11, %r11, 0;
	@%p11 bra 	$L__BB2_14;
	and.b32  	%r16, %r4, 7;
	setp.lt.u32 	%p12, %r11, 8;
	@%p12 bra 	$L__BB2_8;
	mul.wide.u32 	%rd84, %r102, 4;
	add.s64 	%rd85, %rd81, %rd84;
	mov.b32 	%r83, 0;
	st.u32 	[%rd85], %r83;
	st.u32 	[%rd85+4], %r83;
	st.u32 	[%rd85+8], %r83;
	st.u32 	[%rd85+12], %r83;
	st.u32 	[%rd85+16], %r83;
	st.u32 	[%rd85+20], %r83;
	st.u32 	[%rd85+24], %r83;
	st.u32 	[%rd85+28], %r83;
	add.s32 	%r102, %r102, 8;
$L__BB2_8:
	setp.eq.s32 	%p13, %r16, 0;
	@%p13 bra 	$L__BB2_14;
	and.b32  	%r19, %r4, 3;
	setp.lt.u32 	%p14, %r16, 4;
	@%p14 bra 	$L__BB2_11;
	mul.wide.u32 	%rd86, %r102, 4;
	add.s64 	%rd87, %rd81, %rd86;
	mov.b32 	%r84, 0;
	st.u32 	[%rd87], %r84;
	st.u32 	[%rd87+4], %r84;
	st.u32 	[%rd87+8], %r84;
	st.u32 	[%rd87+12], %r84;
	add.s32 	%r102, %r102, 4;
$L__BB2_11:
	setp.eq.s32 	%p15, %r19, 0;
	@%p15 bra 	$L__BB2_14;
	mov.b32 	%r105, 0;
$L__BB2_13:
	.pragma "nounroll";
	mul.wide.u32 	%rd88, %r102, 4;
	add.s64 	%rd89, %rd81, %rd88;
	mov.b32 	%r86, 0;
	st.u32 	[%rd89], %r86;
	add.s32 	%r102, %r102, 1;
	add.s32 	%r105, %r105, 1;
	setp.ne.s32 	%p16, %r105, %r19;
	@%p16 bra 	$L__BB2_13;
$L__BB2_14:
	mul.lo.s32 	%r26, %r70, %r71;
	setp.ge.s32 	%p17, %r106, %r8;
	mov.b64 	%rd167, 0;
	@%p17 bra 	$L__BB2_62;
	add.s64 	%rd8, %rd4, 1;
	setp.lt.s32 	%p18, %r66, 1;
	mul.lo.s32 	%r87, %r26, %r72;
	cvt.s64.s32 	%rd9, %r87;
	shl.b64 	%rd91, %rd6, 2;
	add.s64 	%rd10, %rd81, %rd91;
	@%p18 bra 	$L__BB2_37;
	and.b32  	%r27, %r66, 7;
	and.b32  	%r28, %r66, 3;
	and.b32  	%r29, %r66, 2147483640;
	neg.s32 	%r30, %r29;
	shl.b64 	%rd11, %rd9, 5;
	mul.lo.s64 	%rd12, %rd9, 28;
	mul.lo.s64 	%rd13, %rd9, 24;
	mul.lo.s64 	%rd14, %rd9, 20;
	shl.b64 	%rd15, %rd9, 4;
	mul.lo.s64 	%rd16, %rd9, 12;
	shl.b64 	%rd17, %rd9, 3;
	shl.b64 	%rd18, %rd9, 2;
	mov.b64 	%rd167, 0;
$L__BB2_17:
	setp.lt.s32 	%p35, %r6, %r9;
	@%p35 bra 	$L__BB2_19;
$L__BB2_18:
	add.s32 	%r106, %r106, 1;
	setp.eq.s32 	%p48, %r106, %r8;
	@%p48 bra 	$L__BB2_62;
	bra.uni 	$L__BB2_17;
$L__BB2_19:
	cvt.rn.f32.s32 	%f1, %r106;
	mov.u32 	%r107, %r6;
$L__BB2_20:
	setp.lt.s32 	%p36, %r7, %r10;
	@%p36 bra 	$L__BB2_22;
$L__BB2_21:
	add.s32 	%r107, %r107, 1;
	setp.eq.s32 	%p47, %r107, %r9;
	@%p47 bra 	$L__BB2_18;
	bra.uni 	$L__BB2_20;
$L__BB2_22:
	mul.lo.s32 	%r93, %r107, %r70;
	cvt.s64.s32 	%rd108, %r93;
	mul.lo.s32 	%r94, %r70, %r71;
	mul.wide.s32 	%rd109, %r106, %r94;
	add.s64 	%rd23, %rd109, %rd108;
	cvt.rn.f32.s32 	%f2, %r107;
	mov.u32 	%r108, %r7;
$L__BB2_23:
	cvt.s64.s32 	%rd110, %r108;
	add.s64 	%rd25, %rd23, %rd110;
	shl.b64 	%rd111, %rd25, 2;
	add.s64 	%rd112, %rd2, %rd111;
	ld.global.u32 	%rd113, [%rd112];
	setp.eq.s64 	%p37, %rd8, %rd113;
	@%p37 bra 	$L__BB2_25;
$L__BB2_24:
	add.s32 	%r108, %r108, 1;
	setp.eq.s32 	%p46, %r108, %r10;
	@%p46 bra 	$L__BB2_21;
	bra.uni 	$L__BB2_23;
$L__BB2_25:
	setp.lt.u32 	%p38, %r66, 8;
	mov.b32 	%r111, 0;
	@%p38 bra 	$L__BB2_28;
	add.s64 	%rd157, %rd81, 16;
	shl.b64 	%rd114, %rd25, 2;
	add.s64 	%rd158, %rd1, %rd114;
	mov.u32 	%r109, %r30;
$L__BB2_27:
	.pragma "nounroll";
	ld.global.f32 	%f82, [%rd158];
	ld.f32 	%f83, [%rd157+-16];
	add.f32 	%f84, %f82, %f83;
	st.f32 	[%rd157+-16], %f84;
	add.s64 	%rd115, %rd158, %rd18;
	ld.global.f32 	%f85, [%rd115];
	ld.f32 	%f86, [%rd157+-12];
	add.f32 	%f87, %f85, %f86;
	st.f32 	[%rd157+-12], %f87;
	add.s64 	%rd116, %rd158, %rd17;
	ld.global.f32 	%f88, [%rd116];
	ld.f32 	%f89, [%rd157+-8];
	add.f32 	%f90, %f88, %f89;
	st.f32 	[%rd157+-8], %f90;
	add.s64 	%rd117, %rd158, %rd16;
	ld.global.f32 	%f91, [%rd117];
	ld.f32 	%f92, [%rd157+-4];
	add.f32 	%f93, %f91, %f92;
	st.f32 	[%rd157+-4], %f93;
	add.s64 	%rd118, %rd158, %rd15;
	ld.global.f32 	%f94, [%rd118];
	ld.f32 	%f95, [%rd157];
	add.f32 	%f96, %f94, %f95;
	st.f32 	[%rd157], %f96;
	add.s64 	%rd119, %rd158, %rd14;
	ld.global.f32 	%f97, [%rd119];
	ld.f32 	%f98, [%rd157+4];
	add.f32 	%f99, %f97, %f98;
	st.f32 	[%rd157+4], %f99;
	add.s64 	%rd120, %rd158, %rd13;
	ld.global.f32 	%f100, [%rd120];
	ld.f32 	%f101, [%rd157+8];
	add.f32 	%f102, %f100, %f101;
	st.f32 	[%rd157+8], %f102;
	add.s64 	%rd121, %rd158, %rd12;
	ld.global.f32 	%f103, [%rd121];
	ld.f32 	%f104, [%rd157+12];
	add.f32 	%f105, %f103, %f104;
	st.f32 	[%rd157+12], %f105;
	add.s32 	%r109, %r109, 8;
	add.s64 	%rd158, %rd158, %rd11;
	add.s64 	%rd157, %rd157, 32;
	setp.eq.s32 	%p39, %r109, 0;
	mov.u32 	%r111, %r29;
	@%p39 bra 	$L__BB2_28;
	bra.uni 	$L__BB2_27;
$L__BB2_28:
	setp.eq.s32 	%p40, %r27, 0;
	@%p40 bra 	$L__BB2_36;
	add.s32 	%r96, %r27, -1;
	setp.lt.u32 	%p41, %r96, 3;
	@%p41 bra 	$L__BB2_31;
	cvt.u64.u32 	%rd122, %r111;
	mad.lo.s64 	%rd123, %rd122, %rd9, %rd25;
	shl.b64 	%rd124, %rd123, 2;
	add.s64 	%rd125, %rd1, %rd124;
	ld.global.f32 	%f106, [%rd125];
	mul.wide.u32 	%rd126, %r111, 4;
	add.s64 	%rd127, %rd81, %rd126;
	ld.f32 	%f107, [%rd127];
	add.f32 	%f108, %f106, %f107;
	st.f32 	[%rd127], %f108;
	add.s64 	%rd128, %rd125, %rd18;
	ld.global.f32 	%f109, [%rd128];
	ld.f32 	%f110, [%rd127+4];
	add.f32 	%f111, %f109, %f110;
	st.f32 	[%rd127+4], %f111;
	add.s64 	%rd129, %rd128, %rd18;
	ld.global.f32 	%f112, [%rd129];
	ld.f32 	%f113, [%rd127+8];
	add.f32 	%f114, %f112, %f113;
	st.f32 	[%rd127+8], %f114;
	add.s64 	%rd130, %rd129, %rd18;
	ld.global.f32 	%f115, [%rd130];
	ld.f32 	%f116, [%rd127+12];
	add.f32 	%f117, %f115, %f116;
	st.f32 	[%rd127+12], %f117;
	add.s32 	%r111, %r111, 4;
$L__BB2_31:
	setp.eq.s32 	%p42, %r28, 0;
	@%p42 bra 	$L__BB2_36;
	setp.eq.s32 	%p43, %r28, 1;
	@%p43 bra 	$L__BB2_34;
	cvt.u64.u32 	%rd131, %r111;
	mad.lo.s64 	%rd132, %rd131, %rd9, %rd25;
	shl.b64 	%rd133, %rd132, 2;
	add.s64 	%rd134, %rd1, %rd133;
	ld.global.f32 	%f118, [%rd134];
	mul.wide.u32 	%rd135, %r111, 4;
	add.s64 	%rd136, %rd81, %rd135;
	ld.f32 	%f119, [%rd136];
	add.f32 	%f120, %f118, %f119;
	st.f32 	[%rd136], %f120;
	add.s64 	%rd137, %rd134, %rd18;
	ld.global.f32 	%f121, [%rd137];
	ld.f32 	%f122, [%rd136+4];
	add.f32 	%f123, %f121, %f122;
	st.f32 	[%rd136+4], %f123;
	add.s32 	%r111, %r111, 2;
$L__BB2_34:
	and.b32  	%r97, %r66, 1;
	setp.eq.b32 	%p44, %r97, 1;
	not.pred 	%p45, %p44;
	@%p45 bra 	$L__BB2_36;
	cvt.u64.u32 	%rd138, %r111;
	mad.lo.s64 	%rd139, %rd138, %rd9, %rd25;
	shl.b64 	%rd140, %rd139, 2;
	add.s64 	%rd141, %rd1, %rd140;
	ld.global.f32 	%f124, [%rd141];
	mul.wide.u32 	%rd142, %r111, 4;
	add.s64 	%rd143, %rd81, %rd142;
	ld.f32 	%f125, [%rd143];
	add.f32 	%f126, %f124, %f125;
	st.f32 	[%rd143], %f126;
$L__BB2_36:
	ld.f32 	%f127, [%rd10];
	add.f32 	%f128, %f127, %f1;
	st.f32 	[%rd10], %f128;
	ld.f32 	%f129, [%rd10+4];
	add.f32 	%f130, %f129, %f2;
	st.f32 	[%rd10+4], %f130;
	cvt.rn.f32.s32 	%f131, %r108;
	ld.f32 	%f132, [%rd10+8];
	add.f32 	%f133, %f132, %f131;
	st.f32 	[%rd10+8], %f133;
	add.s64 	%rd167, %rd167, 1;
	bra.uni 	$L__BB2_24;
$L__BB2_37:
	sub.s32 	%r88, %r10, %r7;
	and.b32  	%r44, %r88, 3;
	cvt.s64.s32 	%rd34, %r7;
	cvt.rn.f32.s32 	%f3, %r7;
	add.s32 	%r45, %r7, 1;
	cvt.rn.f32.s32 	%f4, %r45;
	add.s32 	%r46, %r7, 2;
	cvt.rn.f32.s32 	%f5, %r46;
	add.s32 	%r47, %r7, 3;
	sub.s32 	%r48, %r7, %r10;
	mov.b64 	%rd167, 0;
$L__BB2_38:
	setp.ge.s32 	%p19, %r6, %r9;
	@%p19 bra 	$L__BB2_61;
	mul.wide.s32 	%rd36, %r106, %r26;
	cvt.rn.f32.s32 	%f6, %r106;
	mov.u32 	%r114, %r6;
$L__BB2_40:
	setp.ge.s32 	%p20, %r7, %r10;
	@%p20 bra 	$L__BB2_60;
	setp.eq.s32 	%p21, %r44, 0;
	mul.lo.s32 	%r89, %r114, %r70;
	cvt.s64.s32 	%rd94, %r89;
	add.s64 	%rd38, %rd36, %rd94;
	cvt.rn.f32.s32 	%f7, %r114;
	mov.u32 	%r115, %r7;
	@%p21 bra 	$L__BB2_50;
	add.s64 	%rd95, %rd38, %rd34;
	shl.b64 	%rd96, %rd95, 2;
	add.s64 	%rd39, %rd2, %rd96;
	ld.global.u32 	%rd97, [%rd39];
	setp.ne.s64 	%p22, %rd8, %rd97;
	@%p22 bra 	$L__BB2_44;
	ld.f32 	%f36, [%rd10];
	add.f32 	%f37, %f36, %f6;
	st.f32 	[%rd10], %f37;
	ld.f32 	%f38, [%rd10+4];
	add.f32 	%f39, %f38, %f7;
	st.f32 	[%rd10+4], %f39;
	ld.f32 	%f40, [%rd10+8];
	add.f32 	%f41, %f40, %f3;
	st.f32 	[%rd10+8], %f41;
	add.s64 	%rd167, %rd167, 1;
$L__BB2_44:
	setp.eq.s32 	%p23, %r44, 1;
	mov.u32 	%r115, %r45;
	@%p23 bra 	$L__BB2_50;
	ld.global.u32 	%rd98, [%rd39+4];
	setp.ne.s64 	%p24, %rd8, %rd98;
	@%p24 bra 	$L__BB2_47;
	ld.f32 	%f42, [%rd10];
	add.f32 	%f43, %f42, %f6;
	st.f32 	[%rd10], %f43;
	ld.f32 	%f44, [%rd10+4];
	add.f32 	%f45, %f44, %f7;
	st.f32 	[%rd10+4], %f45;
	ld.f32 	%f46, [%rd10+8];
	add.f32 	%f47, %f46, %f4;
	st.f32 	[%rd10+8], %f47;
	add.s64 	%rd167, %rd167, 1;
$L__BB2_47:
	setp.eq.s32 	%p25, %r44, 2;
	mov.u32 	%r115, %r46;
	@%p25 bra 	$L__BB2_50;
	ld.global.u32 	%rd99, [%rd39+8];
	setp.ne.s64 	%p26, %rd8, %rd99;
	mov.u32 	%r115, %r47;
	@%p26 bra 	$L__BB2_50;
	ld.f32 	%f48, [%rd10];
	add.f32 	%f49, %f48, %f6;
	st.f32 	[%rd10], %f49;
	ld.f32 	%f50, [%rd10+4];
	add.f32 	%f51, %f50, %f7;
	st.f32 	[%rd10+4], %f51;
	ld.f32 	%f52, [%rd10+8];
	add.f32 	%f53, %f52, %f5;
	st.f32 	[%rd10+8], %f53;
	add.s64 	%rd167, %rd167, 1;
	mov.u32 	%r115, %r47;
$L__BB2_50:
	setp.gt.u32 	%p27, %r48, -4;
	@%p27 bra 	$L__BB2_60;
$L__BB2_51:
	cvt.s64.s32 	%rd100, %r115;
	add.s64 	%rd101, %rd38, %rd100;
	shl.b64 	%rd102, %rd101, 2;
	add.s64 	%rd48, %rd2, %rd102;
	ld.global.u32 	%rd103, [%rd48];
	setp.ne.s64 	%p28, %rd8, %rd103;
	@%p28 bra 	$L__BB2_53;
	ld.f32 	%f54, [%rd10];
	add.f32 	%f55, %f54, %f6;
	st.f32 	[%rd10], %f55;
	ld.f32 	%f56, [%rd10+4];
	add.f32 	%f57, %f56, %f7;
	st.f32 	[%rd10+4], %f57;
	cvt.rn.f32.s32 	%f58, %r115;
	ld.f32 	%f59, [%rd10+8];
	add.f32 	%f60, %f59, %f58;
	st.f32 	[%rd10+8], %f60;
	add.s64 	%rd167, %rd167, 1;
$L__BB2_53:
	ld.global.u32 	%rd104, [%rd48+4];
	setp.ne.s64 	%p29, %rd8, %rd104;
	@%p29 bra 	$L__BB2_55;
	add.s32 	%r90, %r115, 1;
	ld.f32 	%f61, [%rd10];
	add.f32 	%f62, %f61, %f6;
	st.f32 	[%rd10], %f62;
	ld.f32 	%f63, [%rd10+4];
	add.f32 	%f64, %f63, %f7;
	st.f32 	[%rd10+4], %f64;
	cvt.rn.f32.s32 	%f65, %r90;
	ld.f32 	%f66, [%rd10+8];
	add.f32 	%f67, %f66, %f65;
	st.f32 	[%rd10+8], %f67;
	add.s64 	%rd167, %rd167, 1;
$L__BB2_55:
	ld.global.u32 	%rd105, [%rd48+8];
	setp.ne.s64 	%p30, %rd8, %rd105;
	@%p30 bra 	$L__BB2_57;
	add.s32 	%r91, %r115, 2;
	ld.f32 	%f68, [%rd10];
	add.f32 	%f69, %f68, %f6;
	st.f32 	[%rd10], %f69;
	ld.f32 	%f70, [%rd10+4];
	add.f32 	%f71, %f70, %f7;
	st.f32 	[%rd10+4], %f71;
	cvt.rn.f32.s32 	%f72, %r91;
	ld.f32 	%f73, [%rd10+8];
	add.f32 	%f74, %f73, %f72;
	st.f32 	[%rd10+8], %f74;
	add.s64 	%rd167, %rd167, 1;
$L__BB2_57:
	ld.global.u32 	%rd106, [%rd48+12];
	setp.ne.s64 	%p31, %rd8, %rd106;
	@%p31 bra 	$L__BB2_59;
	add.s32 	%r92, %r115, 3;
	ld.f32 	%f75, [%rd10];
	add.f32 	%f76, %f75, %f6;
	st.f32 	[%rd10], %f76;
	ld.f32 	%f77, [%rd10+4];
	add.f32 	%f78, %f77, %f7;
	st.f32 	[%rd10+4], %f78;
	cvt.rn.f32.s32 	%f79, %r92;
	ld.f32 	%f80, [%rd10+8];
	add.f32 	%f81, %f80, %f79;
	st.f32 	[%rd10+8], %f81;
	add.s64 	%rd167, %rd167, 1;
$L__BB2_59:
	add.s32 	%r115, %r115, 4;
	setp.ne.s32 	%p32, %r115, %r10;
	@%p32 bra 	$L__BB2_51;
$L__BB2_60:
	add.s32 	%r114, %r114, 1;
	setp.ne.s32 	%p33, %r114, %r9;
	@%p33 bra 	$L__BB2_40;
$L__BB2_61:
	add.s32 	%r106, %r106, 1;
	setp.ne.s32 	%p34, %r106, %r8;
	@%p34 bra 	$L__BB2_38;
$L__BB2_62:
	setp.lt.s64 	%p49, %rd167, 1;
	@%p49 bra 	$L__BB2_72;
	setp.lt.s32 	%p50, %r66, -2;
	@%p50 bra 	$L__BB2_70;
	cvt.rn.f32.u64 	%f8, %rd167;
	max.s32 	%r56, %r4, 1;
	and.b32  	%r57, %r56, 3;
	setp.lt.s32 	%p51, %r66, 1;
	mov.b32 	%r118, 0;
	@%p51 bra 	$L__BB2_67;
	and.b32  	%r118, %r56, 2147483644;
	neg.s32 	%r117, %r118;
	add.s64 	%rd175, %rd81, 8;
	shl.b64 	%rd146, %rd5, 2;
	add.s64 	%rd147, %rd146, %rd3;
	add.s64 	%rd174, %rd147, 8;
$L__BB2_66:
	ld.f32 	%f134, [%rd175+-8];
	div.rn.f32 	%f135, %f134, %f8;
	st.global.f32 	[%rd174+-8], %f135;
	ld.f32 	%f136, [%rd175+-4];
	div.rn.f32 	%f137, %f136, %f8;
	st.global.f32 	[%rd174+-4], %f137;
	ld.f32 	%f138, [%rd175];
	div.rn.f32 	%f139, %f138, %f8;
	st.global.f32 	[%rd174], %f139;
	ld.f32 	%f140, [%rd175+4];
	div.rn.f32 	%f141, %f140, %f8;
	st.global.f32 	[%rd174+4], %f141;
	add.s32 	%r117, %r117, 4;
	add.s64 	%rd175, %rd175, 16;
	add.s64 	%rd174, %rd174, 16;
	setp.eq.s32 	%p52, %r117, 0;
	@%p52 bra 	$L__BB2_67;
	bra.uni 	$L__BB2_66;
$L__BB2_67:
	setp.eq.s32 	%p53, %r57, 0;
	@%p53 bra 	$L__BB2_70;
	cvt.u64.u32 	%rd148, %r118;
	add.s64 	%rd149, %rd5, %rd148;
	shl.b64 	%rd150, %rd149, 2;
	add.s64 	%rd177, %rd3, %rd150;
	mul.wide.u32 	%rd151, %r118, 4;
	add.s64 	%rd176, %rd81, %rd151;
	neg.s32 	%r119, %r57;
$L__BB2_69:
	.pragma "nounroll";
	ld.f32 	%f142, [%rd176];
	div.rn.f32 	%f143, %f142, %f8;
	st.global.f32 	[%rd177], %f143;
	add.s64 	%rd177, %rd177, 4;
	add.s64 	%rd176, %rd176, 4;
	add.s32 	%r119, %r119, 1;
	setp.ne.s32 	%p54, %r119, 0;
	@%p54 bra 	$L__BB2_69;
$L__BB2_70:
	{ // callseq 1, 0
	.param .b64 param0;
	st.param.b64 	[param0], %rd81;
	call.uni 
	free, 
	(
	param0
	);
	} // callseq 1
$L__BB2_71:
	ret;
$L__BB2_72:
	shl.b64 	%rd144, %rd5, 2;
	add.s64 	%rd145, %rd3, %rd144;
	mov.b32 	%r98, 1287568416;
	st.global.u32 	[%rd145], %r98;
	bra.uni 	$L__BB2_70;

}


// ===== COMPILED SASS (sm_100) =====

	.target	sm_100

	.elftype	@"ET_EXEC"


//--------------------- .note.nv.tkinfo           --------------------------
	.section	.note.nv.tkinfo,"",@"SHT_NOTE"
	.sectionflags	@"SHF_NOTE_NV_TKINFO"
	.tkinfo
        /*0018*/ 	.word	0x00000002
        /*0030*/ 	.string	""
        /*0030*/ 	.string	"ptxas"
        /*0030*/ 	.string	"Cuda compilation tools, release 13.0, V13.0.88"
        /*0030*/ 	.string	"Build cuda_13.0.r13.0/compiler.36424714_0"
        /*0030*/ 	.string	"-arch sm_100 -m 64 "



//--------------------- .note.nv.cuinfo           --------------------------
	.section	.note.nv.cuinfo,"",@"SHT_NOTE"
	.sectionflags	@"SHF_NOTE_NV_CUINFO"
        /*0018*/ 	.short	0x0002
        /*001a*/ 	.short	0x0064
        /*001c*/ 	.short	0x0082
	.zero		2


//--------------------- .nv.info                  --------------------------
	.section	.nv.info,"",@"SHT_CUDA_INFO"
	.align	4


	//----- nvinfo : EIATTR_REGCOUNT
	.align		4
        /*0000*/ 	.byte	0x04, 0x2f
        /*0002*/ 	.short	(.L_1 - .L_0)
	.align		4
.L_0:
        /*0004*/ 	.word	index@(_Z13init_clustersPKfPfii4int3S2_S2_)
        /*0008*/ 	.word	0x00000012


	//----- nvinfo : EIATTR_FRAME_SIZE
	.align		4
.L_1:
        /*000c*/ 	.byte	0x04, 0x11
        /*000e*/ 	.short	(.L_3 - .L_2)
	.align		4
.L_2:
        /*0010*/ 	.word	index@(_Z13init_clustersPKfPfii4int3S2_S2_)
        /*0014*/ 	.word	0x00000000


	//----- nvinfo : EIATTR_REGCOUNT
	.align		4
.L_3:
        /*0018*/ 	.byte	0x04, 0x2f
        /*001a*/ 	.short	(.L_5 - .L_4)
	.align		4
.L_4:
        /*001c*/ 	.word	index@(_Z11expectationPKfS0_Pjffii6float34int3S3_S3_)
        /*0020*/ 	.word	0x00000020


	//----- nvinfo : EIATTR_FRAME_SIZE
	.align		4
.L_5:
        /*0024*/ 	.byte	0x04, 0x11
        /*0026*/ 	.short	(.L_7 - .L_6)
	.align		4
.L_6:
        /*0028*/ 	.word	index@($__internal_1_$__cuda_sm3x_div_rn_noftz_f32_slowpath)
        /*002c*/ 	.word	0x00000000


	//----- nvinfo : EIATTR_FRAME_SIZE
	.align		4
.L_7:
        /*0030*/ 	.byte	0x04, 0x11
        /*0032*/ 	.short	(.L_9 - .L_8)
	.align		4
.L_8:
        /*0034*/ 	.word	index@(_Z11expectationPKfS0_Pjffii6float34int3S3_S3_)
        /*0038*/ 	.word	0x00000000


	//----- nvinfo : EIATTR_REGCOUNT
	.align		4
.L_9:
        /*003c*/ 	.byte	0x04, 0x2f
        /*003e*/ 	.short	(.L_11 - .L_10)
	.align		4
.L_10:
        /*0040*/ 	.word	index@(_Z12maximizationPKfPKjPfii4int3S4_S4_)
        /*0044*/ 	.word	0x00000030


	//----- nvinfo : EIATTR_FRAME_SIZE
	.align		4
.L_11:
        /*0048*/ 	.byte	0x04, 0x11
        /*004a*/ 	.short	(.L_13 - .L_12)
	.align		4
.L_12:
        /*004c*/ 	.word	index@($__internal_0_$__cuda_sm3x_div_rn_noftz_f32_slowpath)
        /*0050*/ 	.word	0x00000000


	//----- nvinfo : EIATTR_FRAME_SIZE
	.align		4
.L_13:
        /*0054*/ 	.byte	0x04, 0x11
        /*0056*/ 	.short	(.L_15 - .L_14)
	.align		4
.L_14:
        /*0058*/ 	.word	index@(_Z12maximizationPKfPKjPfii4int3S4_S4_)
        /*005c*/ 	.word	0x00000000


	//----- nvinfo : EIATTR_MIN_STACK_SIZE
	.align		4
.L_15:
        /*0060*/ 	.byte	0x04, 0x12
        /*0062*/ 	.short	(.L_17 - .L_16)
	.align		4
.L_16:
        /*0064*/ 	.word	index@(_Z12maximizationPKfPKjPfii4int3S4_S4_)
        /*0068*/ 	.word	0x00000000


	//----- nvinfo : EIATTR_MIN_STACK_SIZE
	.align		4
.L_17:
        /*006c*/ 	.byte	0x04, 0x12
        /*006e*/ 	.short	(.L_19 - .L_18)
	.align		4
.L_18:
        /*0070*/ 	.word	index@(_Z11expectationPKfS0_Pjffii6float34int3S3_S3_)
        /*0074*/ 	.word	0x00000000


	//----- nvinfo : EIATTR_MIN_STACK_SIZE
	.align		4
.L_19:
        /*0078*/ 	.byte	0x04, 0x12
        /*007a*/ 	.short	(.L_21 - .L_20)
	.align		4
.L_20:
        /*007c*/ 	.word	index@(_Z13init_clustersPKfPfii4int3S2_S2_)
        /*0080*/ 	.word	0x00000000
.L_21:


//--------------------- .nv.compat                --------------------------
	.section	.nv.compat,"",@"SHT_CUDA_COMPAT_INFO"
	.align	4
        /*0000*/ 	.byte	0x02, 0x09, 0x00, 0x00, 0x02, 0x02, 0x01, 0x00, 0x02, 0x05, 0x05, 0x00, 0x03, 0x07, 0x01, 0x01
        /*0010*/ 	.byte	0x02, 0x03, 0x00, 0x00, 0x02, 0x06, 0x01, 0x00, 0x04, 0x0b, 0x08, 0x00, 0x01, 0x00, 0x00, 0x00
        /*0020*/ 	.byte	0x00, 0x00, 0x00, 0x00


//--------------------- .nv.info._Z12maximizationPKfPKjPfii4int3S4_S4_ --------------------------
	.section	.nv.info._Z12maximizationPKfPKjPfii4int3S4_S4_,"",@"SHT_CUDA_INFO"
	.sectionflags	@""
	.align	4


	//----- nvinfo : EIATTR_CUDA_API_VERSION
	.align		4
        /*0000*/ 	.byte	0x04, 0x37
        /*0002*/ 	.short	(.L_23 - .L_22)
.L_22:
        /*0004*/ 	.word	0x00000082


	//----- nvinfo : EIATTR_KPARAM_INFO
	.align		4
.L_23:
        /*0008*/ 	.byte	0x04, 0x17
        /*000a*/ 	.short	(.L_25 - .L_24)
.L_24:
        /*000c*/ 	.word	0x00000000
        /*0010*/ 	.short	0x0007
        /*0012*/ 	.short	0x0038
        /*0014*/ 	.byte	0x00, 0xf0, 0x31, 0x00


	//----- nvinfo : EIATTR_KPARAM_INFO
	.align		4
.L_25:
        /*0018*/ 	.byte	0x04, 0x17
        /*001a*/ 	.short	(.L_27 - .L_26)
.L_26:
        /*001c*/ 	.word	0x00000000
        /*0020*/ 	.short	0x0006
        /*0022*/ 	.short	0x002c
        /*0024*/ 	.byte	0x00, 0xf0, 0x31, 0x00


	//----- nvinfo : EIATTR_KPARAM_INFO
	.align		4
.L_27:
        /*0028*/ 	.byte	0x04, 0x17
        /*002a*/ 	.short	(.L_29 - .L_28)
.L_28:
        /*002c*/ 	.word	0x00000000
        /*0030*/ 	.short	0x0005
        /*0032*/ 	.short	0x0020
        /*0034*/ 	.byte	0x00, 0xf0, 0x31, 0x00


	//----- nvinfo : EIATTR_KPARAM_INFO
	.align		4
.L_29:
        /*0038*/ 	.byte	0x04, 0x17
        /*003a*/ 	.short	(.L_31 - .L_30)
.L_30:
        /*003c*/ 	.word	0x00000000
        /*0040*/ 	.short	0x0004
        /*0042*/ 	.short	0x001c
        /*0044*/ 	.byte	0x00, 0xf0, 0x11, 0x00


	//----- nvinfo : EIATTR_KPARAM_INFO
	.align		4
.L_31:
        /*0048*/ 	.byte	0x04, 0x17
        /*004a*/ 	.short	(.L_33 - .L_32)
.L_32:
        /*004c*/ 	.word	0x00000000
        /*0050*/ 	.short	0x0003
        /*0052*/ 	.short	0x0018
        /*0054*/ 	.byte	0x00, 0xf0, 0x11, 0x00


	//----- nvinfo : EIATTR_KPARAM_INFO
	.align		4
.L_33:
        /*0058*/ 	.byte	0x04, 0x17
        /*005a*/ 	.short	(.L_35 - .L_34)
.L_34:
        /*005c*/ 	.word	0x00000000
        /*0060*/ 	.short	0x0002
        /*0062*/ 	.short	0x0010
        /*0064*/ 	.byte	0x00, 0xf5, 0x21, 0x00


	//----- nvinfo : EIATTR_KPARAM_INFO
	.align		4
.L_35:
        /*0068*/ 	.byte	0x04, 0x17
        /*006a*/ 	.short	(.L_37 - .L_36)
.L_36:
        /*006c*/ 	.word	0x00000000
        /*0070*/ 	.short	0x0001
        /*0072*/ 	.short	0x0008
        /*0074*/ 	.byte	0x00, 0xf5, 0x21, 0x00


	//----- nvinfo : EIATTR_KPARAM_INFO
	.align		4
.L_37:
        /*0078*/ 	.byte	0x04, 0x17
        /*007a*/ 	.short	(.L_39 - .L_38)
.L_38:
        /*007c*/ 	.word	0x00000000
        /*0080*/ 	.short	0x0000
        /*0082*/ 	.short	0x0000
        /*0084*/ 	.byte	0x00, 0xf5, 0x21, 0x00


	//----- nvinfo : EIATTR_SPARSE_MMA_MASK
	.align		4
.L_39:
        /*0088*/ 	.byte	0x03, 0x50
        /*008a*/ 	.short	0x0000


	//----- nvinfo : EIATTR_MAXREG_COUNT
	.align		4
        /*008c*/ 	.byte	0x03, 0x1b
        /*008e*/ 	.short	0x00ff


	//----- nvinfo : EIATTR_EXTERNS
	.align		4
        /*0090*/ 	.byte	0x04, 0x0f
        /*0092*/ 	.short	(.L_41 - .L_40)


	//   ....[0]....
	.align		4
.L_40:
        /*0094*/ 	.word	index@(malloc)


	//   ....[1]....
	.align		4
        /*0098*/ 	.word	index@(free)


	//----- nvinfo : EIATTR_MERCURY_ISA_VERSION
	.align		4
.L_41:
        /*009c*/ 	.byte	0x03, 0x5f
        /*009e*/ 	.short	0x0101


	//----- nvinfo : EIATTR_VRC_CTA_INIT_COUNT
	.align		4
        /*00a0*/ 	.byte	0x02, 0x4a
	.zero		1
	.zero		1


	//----- nvinfo : EIATTR_SYSCALL_OFFSETS
	.align		4
        /*00a4*/ 	.byte	0x04, 0x46
        /*00a6*/ 	.short	(.L_43 - .L_42)


	//   ....[0]....
.L_42:
        /*00a8*/ 	.word	0x00000480


	//   ....[1]....
        /*00ac*/ 	.word	0x00002a40


	//----- nvinfo : EIATTR_EXIT_INSTR_OFFSETS
	.align		4
.L_43:
        /*00b0*/ 	.byte	0x04, 0x1c
        /*00b2*/ 	.short	(.L_45 - .L_44)


	//   ....[0]....
.L_44:
        /*00b4*/ 	.word	0x00000090


	//   ....[1]....
        /*00b8*/ 	.word	0x00002a50


	//----- nvinfo : EIATTR_CRS_STACK_SIZE
	.align		4
.L_45:
        /*00bc*/ 	.byte	0x04, 0x1e
        /*00be*/ 	.short	(.L_47 - .L_46)
.L_46:
        /*00c0*/ 	.word	0x00000000


	//----- nvinfo : EIATTR_CBANK_PARAM_SIZE
	.align		4
.L_47:
        /*00c4*/ 	.byte	0x03, 0x19
        /*00c6*/ 	.short	0x0044


	//----- nvinfo : EIATTR_PARAM_CBANK
	.align		4
        /*00c8*/ 	.byte	0x04, 0x0a
        /*00ca*/ 	.short	(.L_49 - .L_48)
	.align		4
.L_48:
        /*00cc*/ 	.word	index@(.nv.constant0._Z12maximizationPKfPKjPfii4int3S4_S4_)
        /*00d0*/ 	.short	0x0380
        /*00d2*/ 	.short	0x0044


	//----- nvinfo : EIATTR_SW_WAR
	.align		4
.L_49:
        /*00d4*/ 	.byte	0x04, 0x36
        /*00d6*/ 	.short	(.L_51 - .L_50)
.L_50:
        /*00d8*/ 	.word	0x00000008
.L_51:


//--------------------- .nv.info._Z11expectationPKfS0_Pjffii6float34int3S3_S3_ --------------------------
	.section	.nv.info._Z11expectationPKfS0_Pjffii6float34int3S3_S3_,"",@"SHT_CUDA_INFO"
	.sectionflags	@""
	.align	4


	//----- nvinfo : EIATTR_CUDA_API_VERSION
	.align		4
        /*0000*/ 	.byte	0x04, 0x37
        /*0002*/ 	.short	(.L_53 - .L_52)
.L_52:
        /*0004*/ 	.word	0x00000082


	//----- nvinfo : EIATTR_KPARAM_INFO
	.align		4
.L_53:
        /*0008*/ 	.byte	0x04, 0x17
        /*000a*/ 	.short	(.L_55 - .L_54)
.L_54:
        /*000c*/ 	.word	0x00000000
        /*0010*/ 	.short	0x000a
        /*0012*/ 	.short	0x004c
        /*0014*/ 	.byte	0x00, 0xf0, 0x31, 0x00


	//----- nvinfo : EIATTR_KPARAM_INFO
	.align		4
.L_55:
        /*0018*/ 	.byte	0x04, 0x17
        /*001a*/ 	.short	(.L_57 - .L_56)
.L_56:
        /*001c*/ 	.word	0x00000000
        /*0020*/ 	.short	0x0009
        /*0022*/ 	.short	0x0040
        /*0024*/ 	.byte	0x00, 0xf0, 0x31, 0x00


	//----- nvinfo : EIATTR_KPARAM_INFO
	.align		4
.L_57:
        /*0028*/ 	.byte	0x04, 0x17
        /*002a*/ 	.short	(.L_59 - .L_58)
.L_58:
        /*002c*/ 	.word	0x00000000
        /*0030*/ 	.short	0x0008
        /*0032*/ 	.short	0x0034
        /*0034*/ 	.byte	0x00, 0xf0, 0x31, 0x00


	//----- nvinfo : EIATTR_KPARAM_INFO
	.align		4
.L_59:
        /*0038*/ 	.byte	0x04, 0x17
        /*003a*/ 	.short	(.L_61 - .L_60)
.L_60:
        /*003c*/ 	.word	0x00000000
        /*0040*/ 	.short	0x0007
        /*0042*/ 	.short	0x0028
        /*0044*/ 	.byte	0x00, 0xf0, 0x31, 0x00


	//----- nvinfo : EIATTR_KPARAM_INFO
	.align		4
.L_61:
        /*0048*/ 	.byte	0x04, 0x17
        /*004a*/ 	.short	(.L_63 - .L_62)
.L_62:
        /*004c*/ 	.word	0x00000000
        /*0050*/ 	.short	0x0006
        /*0052*/ 	.short	0x0024
        /*0054*/ 	.byte	0x00, 0xf0, 0x11, 0x00


	//----- nvinfo : EIATTR_KPARAM_INFO
	.align		4
.L_63:
        /*0058*/ 	.byte	0x04, 0x17
        /*005a*/ 	.short	(.L_65 - .L_64)
.L_64:
        /*005c*/ 	.word	0x00000000
        /*0060*/ 	.short	0x0005
        /*0062*/ 	.short	0x0020
        /*0064*/ 	.byte	0x00, 0xf0, 0x11, 0x00


	//----- nvinfo : EIATTR_KPARAM_INFO
	.align		4
.L_65:
        /*0068*/ 	.byte	0x04, 0x17
        /*006a*/ 	.short	(.L_67 - .L_66)
.L_66:
        /*006c*/ 	.word	0x00000000
        /*0070*/ 	.short	0x0004
        /*0072*/ 	.short	0x001c
        /*0074*/ 	.byte	0x00, 0xf0, 0x11, 0x00


	//----- nvinfo : EIATTR_KPARAM_INFO
	.align		4
.L_67:
        /*0078*/ 	.byte	0x04, 0x17
        /*007a*/ 	.short	(.L_69 - .L_68)
.L_68:
        /*007c*/ 	.word	0x00000000
        /*0080*/ 	.short	0x0003
        /*0082*/ 	.short	0x0018
        /*0084*/ 	.byte	0x00, 0xf0, 0x11, 0x00


	//----- nvinfo : EIATTR_KPARAM_INFO
	.align		4
.L_69:
        /*0088*/ 	.byte	0x04, 0x17
        /*008a*/ 	.short	(.L_71 - .L_70)
.L_70:
        /*008c*/ 	.word	0x00000000
        /*0090*/ 	.short	0x0002
        /*0092*/ 	.short	0x0010
        /*0094*/ 	.byte	0x00, 0xf5, 0x21, 0x00


	//----- nvinfo : EIATTR_KPARAM_INFO
	.align		4
.L_71:
        /*0098*/ 	.byte	0x04, 0x17
        /*009a*/ 	.short	(.L_73 - .L_72)
.L_72:
        /*009c*/ 	.word	0x00000000
        /*00a0*/ 	.short	0x0001
        /*00a2*/ 	.short	0x0008
        /*00a4*/ 	.byte	0x00, 0xf5, 0x21, 0x00


	//----- nvinfo : EIATTR_KPARAM_INFO
	.align		4
.L_73:
        /*00a8*/ 	.byte	0x04, 0x17
        /*00aa*/ 	.short	(.L_75 - .L_74)
.L_74:
        /*00ac*/ 	.word	0x00000000
        /*00b0*/ 	.short	0x0000
        /*00b2*/ 	.short	0x0000
        /*00b4*/ 	.byte	0x00, 0xf5, 0x21, 0x00


	//----- nvinfo : EIATTR_SPARSE_MMA_MASK
	.align		4
.L_75:
        /*00b8*/ 	.byte	0x03, 0x50
        /*00ba*/ 	.short	0x0000


	//----- nvinfo : EIATTR_MAXREG_COUNT
	.align		4
        /*00bc*/ 	.byte	0x03, 0x1b
        /*00be*/ 	.short	0x00ff


	//----- nvinfo : EIATTR_MERCURY_ISA_VERSION
	.align		4
        /*00c0*/ 	.byte	0x03, 0x5f
        /*00c2*/ 	.short	0x0101


	//----- nvinfo : EIATTR_VRC_CTA_INIT_COUNT
	.align		4
        /*00c4*/ 	.byte	0x02, 0x4a
	.zero		1
	.zero		1


	//----- nvinfo : EIATTR_EXIT_INSTR_OFFSETS
	.align		4
        /*00c8*/ 	.byte	0x04, 0x1c
        /*00ca*/ 	.short	(.L_77 - .L_76)


	//   ....[0]....
.L_76:
        /*00cc*/ 	.word	0x000000c0


	//   ....[1]....
        /*00d0*/ 	.word	0x00002da0


	//----- nvinfo : EIATTR_CRS_STACK_SIZE
	.align		4
.L_77:
        /*00d4*/ 	.byte	0x04, 0x1e
        /*00d6*/ 	.short	(.L_79 - .L_78)
.L_78:
        /*00d8*/ 	.word	0x00000000


	//----- nvinfo : EIATTR_CBANK_PARAM_SIZE
	.align		4
.L_79:
        /*00dc*/ 	.byte	0x03, 0x19
        /*00de*/ 	.short	0x0058


	//----- nvinfo : EIATTR_PARAM_CBANK
	.align		4
        /*00e0*/ 	.byte	0x04, 0x0a
        /*00e2*/ 	.short	(.L_81 - .L_80)
	.align		4
.L_80:
        /*00e4*/ 	.word	index@(.nv.constant0._Z11expectationPKfS0_Pjffii6float34int3S3_S3_)
        /*00e8*/ 	.short	0x0380
        /*00ea*/ 	.short	0x0058


	//----- nvinfo : EIATTR_SW_WAR
	.align		4
.L_81:
        /*00ec*/ 	.byte	0x04, 0x36
        /*00ee*/ 	.short	(.L_83 - .L_82)
.L_82:
        /*00f0*/ 	.word	0x00000008
.L_83:


//--------------------- .nv.info._Z13init_clustersPKfPfii4int3S2_S2_ --------------------------
	.section	.nv.info._Z13init_clustersPKfPfii4int3S2_S2_,"",@"SHT_CUDA_INFO"
	.sectionflags	@""
	.align	4


	//----- nvinfo : EIATTR_CUDA_API_VERSION
	.align		4
        /*0000*/ 	.byte	0x04, 0x37
        /*0002*/ 	.short	(.L_85 - .L_84)
.L_84:
        /*0004*/ 	.word	0x00000082


	//----- nvinfo : EIATTR_KPARAM_INFO
	.align		4
.L_85:
        /*0008*/ 	.byte	0x04, 0x17
        /*000a*/ 	.short	(.L_87 - .L_86)
.L_86:
        /*000c*/ 	.word	0x00000000
        /*0010*/ 	.short	0x0006
        /*0012*/ 	.short	0x0030
        /*0014*/ 	.byte	0x00, 0xf0, 0x31, 0x00


	//----- nvinfo : EIATTR_KPARAM_INFO
	.align		4
.L_87:
        /*0018*/ 	.byte	0x04, 0x17
        /*001a*/ 	.short	(.L_89 - .L_88)
.L_88:
        /*001c*/ 	.word	0x00000000
        /*0020*/ 	.short	0x0005
        /*0022*/ 	.short	0x0024
        /*0024*/ 	.byte	0x00, 0xf0, 0x31, 0x00


	//----- nvinfo : EIATTR_KPARAM_INFO
	.align		4
.L_89:
        /*0028*/ 	.byte	0x04, 0x17
        /*002a*/ 	.short	(.L_91 - .L_90)
.L_90:
        /*002c*/ 	.word	0x00000000
        /*0030*/ 	.short	0x0004
        /*0032*/ 	.short	0x0018
        /*0034*/ 	.byte	0x00, 0xf0, 0x31, 0x00


	//----- nvinfo : EIATTR_KPARAM_INFO
	.align		4
.L_91:
        /*0038*/ 	.byte	0x04, 0x17
        /*003a*/ 	.short	(.L_93 - .L_92)
.L_92:
        /*003c*/ 	.word	0x00000000
        /*0040*/ 	.short	0x0003
        /*0042*/ 	.short	0x0014
        /*0044*/ 	.byte	0x00, 0xf0, 0x11, 0x00


	//----- nvinfo : EIATTR_KPARAM_INFO
	.align		4
.L_93:
        /*0048*/ 	.byte	0x04, 0x17
        /*004a*/ 	.short	(.L_95 - .L_94)
.L_94:
        /*004c*/ 	.word	0x00000000
        /*0050*/ 	.short	0x0002
        /*0052*/ 	.short	0x0010
        /*0054*/ 	.byte	0x00, 0xf0, 0x11, 0x00


	//----- nvinfo : EIATTR_KPARAM_INFO
	.align		4
.L_95:
        /*0058*/ 	.byte	0x04, 0x17
        /*005a*/ 	.short	(.L_97 - .L_96)
.L_96:
        /*005c*/ 	.word	0x00000000
        /*0060*/ 	.short	0x0001
        /*0062*/ 	.short	0x0008
        /*0064*/ 	.byte	0x00, 0xf5, 0x21, 0x00


	//----- nvinfo : EIATTR_KPARAM_INFO
	.align		4
.L_97:
        /*0068*/ 	.byte	0x04, 0x17
        /*006a*/ 	.short	(.L_99 - .L_98)
.L_98:
        /*006c*/ 	.word	0x00000000
        /*0070*/ 	.short	0x0000
        /*0072*/ 	.short	0x0000
        /*0074*/ 	.byte	0x00, 0xf5, 0x21, 0x00


	//----- nvinfo : EIATTR_SPARSE_MMA_MASK
	.align		4
.L_99:
        /*0078*/ 	.byte	0x03, 0x50
        /*007a*/ 	.short	0x0000


	//----- nvinfo : EIATTR_MAXREG_COUNT
	.align		4
        /*007c*/ 	.byte	0x03, 0x1b
        /*007e*/ 	.short	0x00ff


	//----- nvinfo : EIATTR_MERCURY_ISA_VERSION
	.align		4
        /*0080*/ 	.byte	0x03, 0x5f
        /*0082*/ 	.short	0x0101


	//----- nvinfo : EIATTR_VRC_CTA_INIT_COUNT
	.align		4
        /*0084*/ 	.byte	0x02, 0x4a
	.zero		1
	.zero		1


	//----- nvinfo : EIATTR_EXIT_INSTR_OFFSETS
	.align		4
        /*0088*/ 	.byte	0x04, 0x1c
        /*008a*/ 	.short	(.L_101 - .L_100)


	//   ....[0]....
.L_100:
        /*008c*/ 	.word	0x00000090


	//   ....[1]....
        /*0090*/ 	.word	0x000005e0


	//----- nvinfo : EIATTR_CBANK_PARAM_SIZE
	.align		4
.L_101:
        /*0094*/ 	.byte	0x03, 0x19
        /*0096*/ 	.short	0x003c


	//----- nvinfo : EIATTR_PARAM_CBANK
	.align		4
        /*0098*/ 	.byte	0x04, 0x0a
        /*009a*/ 	.short	(.L_103 - .L_102)
	.align		4
.L_102:
        /*009c*/ 	.word	index@(.nv.constant0._Z13init_clustersPKfPfii4int3S2_S2_)
        /*00a0*/ 	.short	0x0380
        /*00a2*/ 	.short	0x003c


	//----- nvinfo : EIATTR_SW_WAR
	.align		4
.L_103:
        /*00a4*/ 	.byte	0x04, 0x36
        /*00a6*/ 	.short	(.L_105 - .L_104)
.L_104:
        /*00a8*/ 	.word	0x00000008
.L_105:


//--------------------- .nv.callgraph             --------------------------
	.section	.nv.callgraph,"",@"SHT_CUDA_CALLGRAPH"
	.align	4
	.sectionentsize	8
	.align		4
        /*0000*/ 	.word	0x00000000
	.align		4
        /*0004*/ 	.word	0xffffffff
	.align		4
        /*0008*/ 	.word	index@(_Z12maximizationPKfPKjPfii4int3S4_S4_)
	.align		4
        /*000c*/ 	.word	index@(free)
	.align		4
        /*0010*/ 	.word	index@(_Z12maximizationPKfPKjPfii4int3S4_S4_)
	.align		4
        /*0014*/ 	.word	index@(malloc)
	.align		4
        /*0018*/ 	.word	0x00000000
	.align		4
        /*001c*/ 	.word	0xfffffffe
	.align		4
        /*0020*/ 	.word	0x00000000
	.align		4
        /*0024*/ 	.word	0xfffffffd
	.align		4
        /*0028*/ 	.word	0x00000000
	.align		4
        /*002c*/ 	.word	0xfffffffc


//--------------------- .nv.constant4             --------------------------
	.section	.nv.constant4,"a",@progbits
	.align	8
	.align		8
.nv.constant4:
        /*0000*/ 	.dword	malloc
	.align		8
        /*0008*/ 	.dword	free


//--------------------- .text._Z12maximizationPKfPKjPfii4int3S4_S4_ --------------------------
	.section	.text._Z12maximizationPKfPKjPfii4int3S4_S4_,"ax",@progbits
	.align	128
        .global         _Z12maximizationPKfPKjPfii4int3S4_S4_
        .type           _Z12maximizationPKfPKjPfii4int3S4_S4_,@function
        .size           _Z12maximizationPKfPKjPfii4int3S4_S4_,(.L_x_123 - _Z12maximizationPKfPKjPfii4int3S4_S4_)
        .other          _Z12maximizationPKfPKjPfii4int3S4_S4_,@"STO_CUDA_ENTRY STV_DEFAULT"
_Z12maximizationPKfPKjPfii4int3S4_S4_:
.text._Z12maximizationPKfPKjPfii4int3S4_S4_:
[----:B------:R-:W0:Y:S01]  /*0000*/  LDC R1, c[0x0][0x37c] ;  /* 0x0000df00ff017b82 */ /* 0x000e220000000800 */
[----:B------:R-:W1:Y:S07]  /*0010*/  S2R R37, SR_TID.X ;  /* 0x0000000000257919 */ /* 0x000e6e0000002100 */
[----:B------:R-:W1:Y:S01]  /*0020*/  S2UR UR4, SR_CTAID.X ;  /* 0x00000000000479c3 */ /* 0x000e620000002500 */
[----:B------:R-:W2:Y:S07]  /*0030*/  LDCU UR5, c[0x0][0x398] ;  /* 0x00007300ff0577ac */ /* 0x000eae0008000800 */
[----:B------:R-:W1:Y:S02]  /*0040*/  LDC R0, c[0x0][0x360] ;  /* 0x0000d800ff007b82 */ /* 0x000e640000000800 */
[----:B-1----:R-:W-:Y:S01]  /*0050*/  IMAD R37, R0, UR4, R37 ;  /* 0x0000000400257c24 */ /* 0x002fe2000f8e0225 */
[----:B--2---:R-:W-:-:S04]  /*0060*/  USHF.R.S32.HI UR4, URZ, 0x1f, UR5 ;  /* 0x0000001fff047899 */ /* 0x004fc80008011405 */
[----:B------:R-:W-:-:S04]  /*0070*/  ISETP.GE.U32.AND P0, PT, R37, UR5, PT ;  /* 0x0000000525007c0c */ /* 0x000fc8000bf06070 */
[----:B------:R-:W-:-:S13]  /*0080*/  ISETP.GE.AND.EX P0, PT, RZ, UR4, PT, P0 ;  /* 0x00000004ff007c0c */ /* 0x000fda000bf06300 */
[----:B0-----:R-:W-:Y:S05]  /*0090*/  @P0 EXIT ;  /* 0x000000000000094d */ /* 0x001fea0003800000 */
[----:B------:R-:W0:Y:S01]  /*00a0*/  LDC R5, c[0x0][0x39c] ;  /* 0x0000e700ff057b82 */ /* 0x000e220000000800 */
[----:B------:R-:W1:Y:S01]  /*00b0*/  LDCU.64 UR4, c[0x0][0x390] ;  /* 0x00007200ff0477ac */ /* 0x000e620008000a00 */
[----:B------:R-:W2:Y:S01]  /*00c0*/  LDCU.64 UR36, c[0x0][0x358] ;  /* 0x00006b00ff2477ac */ /* 0x000ea20008000a00 */
[----:B------:R-:W3:Y:S01]  /*00d0*/  LDCU UR8, c[0x0][0x3ac] ;  /* 0x00007580ff0877ac */ /* 0x000ee20008000800 */
[----:B0-----:R-:W-:Y:S01]  /*00e0*/  VIADD R26, R5, 0x3 ;  /* 0x00000003051a7836 */ /* 0x001fe20000000000 */
[----:B------:R-:W-:-:S03]  /*00f0*/  SHF.R.S32.HI R27, RZ, 0x1f, R5 ;  /* 0x0000001fff1b7819 */ /* 0x000fc60000011405 */
[----:B------:R-:W-:Y:S01]  /*0100*/  IMAD.WIDE.U32 R18, R26, R37, RZ ;  /* 0x000000251a127225 */ /* 0x000fe200078e00ff */
[----:B------:R-:W-:-:S05]  /*0110*/  SHF.R.S32.HI R0, RZ, 0x1f, R26 ;  /* 0x0000001fff007819 */ /* 0x000fca000001141a */
[----:B------:R-:W-:Y:S01]  /*0120*/  IMAD R3, R0, R37, RZ ;  /* 0x0000002500037224 */ /* 0x000fe200078e02ff */
[----:B------:R-:W-:-:S03]  /*0130*/  IADD3 R0, P0, PT, R18, R5, RZ ;  /* 0x0000000512007210 */ /* 0x000fc60007f1e0ff */
[----:B------:R-:W-:Y:S01]  /*0140*/  IMAD.IADD R2, R19, 0x1, R3 ;  /* 0x0000000113027824 */ /* 0x000fe200078e0203 */
[----:B-1----:R-:W-:-:S03]  /*0150*/  LEA R4, P1, R0, UR4, 0x2 ;  /* 0x0000000400047c11 */ /* 0x002fc6000f8210ff */
[----:B------:R-:W-:-:S05]  /*0160*/  IMAD.X R3, R27, 0x1, R2, P0 ;  /* 0x000000011b037824 */ /* 0x000fca00000e0602 */
[----:B------:R-:W-:Y:S01]  /*0170*/  LEA.HI.X R5, R0, UR5, R3, 0x2, P1 ;  /* 0x0000000500057c11 */ /* 0x000fe200088f1403 */
[----:B------:R-:W0:Y:S04]  /*0180*/  LDCU.128 UR4, c[0x0][0x3b0] ;  /* 0x00007600ff0477ac */ /* 0x000e280008000c00 */
[----:B--2---:R-:W2:Y:S04]  /*0190*/  LDG.E R0, desc[UR36][R4.64] ;  /* 0x0000002404007981 */ /* 0x004ea8000c1e1900 */
[----:B------:R-:W4:Y:S04]  /*01a0*/  LDG.E R3, desc[UR36][R4.64+0x4] ;  /* 0x0000042404037981 */ /* 0x000f28000c1e1900 */
[----:B------:R-:W5:Y:S01]  /*01b0*/  LDG.E R6, desc[UR36][R4.64+0x8] ;  /* 0x0000082404067981 */ /* 0x000f62000c1e1900 */
[----:B0-----:R-:W-:-:S02]  /*01c0*/  I2FP.F32.S32 R8, UR5 ;  /* 0x0000000500087c45 */ /* 0x001fc40008201400 */
[----:B------:R-:W-:Y:S01]  /*01d0*/  I2FP.F32.S32 R9, UR4 ;  /* 0x0000000400097c45 */ /* 0x000fe20008201400 */
[----:B------:R-:W0:Y:S01]  /*01e0*/  LDCU UR4, c[0x0][0x3c0] ;  /* 0x00007800ff0477ac */ /* 0x000e220008000800 */
[----:B------:R-:W-:Y:S01]  /*01f0*/  I2FP.F32.S32 R24, UR7 ;  /* 0x0000000700187c45 */ /* 0x000fe20008201400 */
[----:B------:R-:W-:Y:S01]  /*0200*/  FADD R8, R8, R8 ;  /* 0x0000000808087221 */ /* 0x000fe20000000000 */
[----:B--2---:R-:W1:Y:S08]  /*0210*/  F2I.TRUNC.NTZ R0, R0 ;  /* 0x0000000000007305 */ /* 0x004e70000020f100 */
[----:B----4-:R-:W2:Y:S01]  /*0220*/  F2I.TRUNC.NTZ R3, R3 ;  /* 0x0000000300037305 */ /* 0x010ea2000020f100 */
[----:B-1----:R-:W-:-:S07]  /*0230*/  I2FP.F32.S32 R7, R0 ;  /* 0x0000000000077245 */ /* 0x002fce0000201400 */
[----:B-----5:R-:W1:Y:S01]  /*0240*/  F2I.TRUNC.NTZ R6, R6 ;  /* 0x0000000600067305 */ /* 0x020e62000020f100 */
[----:B------:R-:W-:Y:S01]  /*0250*/  FADD R0, R9, R9 ;  /* 0x0000000909007221 */ /* 0x000fe20000000000 */
[----:B---3--:R-:W-:Y:S01]  /*0260*/  I2FP.F32.S32 R9, UR8 ;  /* 0x0000000800097c45 */ /* 0x008fe20008201400 */
[C-C-:B------:R-:W-:Y:S01]  /*0270*/  FADD R4, R7.reuse, -R8.reuse ;  /* 0x8000000807047221 */ /* 0x140fe20000000000 */
[----:B------:R-:W-:Y:S01]  /*0280*/  FSETP.GTU.AND P0, PT, R8, R7, PT ;  /* 0x000000070800720b */ /* 0x000fe20003f0c000 */
[----:B------:R-:W-:Y:S01]  /*0290*/  FADD R7, R7, R8 ;  /* 0x0000000807077221 */ /* 0x000fe20000000000 */
[----:B--2---:R-:W-:Y:S01]  /*02a0*/  I2FP.F32.S32 R3, R3 ;  /* 0x0000000300037245 */ /* 0x004fe20000201400 */
[----:B------:R-:W-:Y:S01]  /*02b0*/  FADD R9, R9, R9 ;  /* 0x0000000909097221 */ /* 0x000fe20000000000 */
[----:B------:R-:W-:Y:S02]  /*02c0*/  FSEL R4, R4, RZ, !P0 ;  /* 0x000000ff04047208 */ /* 0x000fe40004000000 */
[----:B------:R-:W-:Y:S01]  /*02d0*/  FSETP.GTU.AND P0, PT, R0, R3, PT ;  /* 0x000000030000720b */ /* 0x000fe20003f0c000 */
[C-C-:B------:R-:W-:Y:S01]  /*02e0*/  FADD R5, R3.reuse, -R0.reuse ;  /* 0x8000000003057221 */ /* 0x140fe20000000000 */
[----:B0-----:R-:W-:Y:S01]  /*02f0*/  I2FP.F32.S32 R8, UR4 ;  /* 0x0000000400087c45 */ /* 0x001fe20008201400 */
[----:B------:R-:W-:Y:S01]  /*0300*/  FADD R3, R3, R0 ;  /* 0x0000000003037221 */ /* 0x000fe20000000000 */
[----:B-1----:R-:W-:Y:S01]  /*0310*/  I2FP.F32.S32 R6, R6 ;  /* 0x0000000600067245 */ /* 0x002fe20000201400 */
[----:B------:R0:W1:Y:S01]  /*0320*/  F2I.TRUNC.NTZ R16, R4 ;  /* 0x0000000400107305 */ /* 0x000062000020f100 */
[----:B------:R-:W-:-:S02]  /*0330*/  FSEL R5, R5, RZ, !P0 ;  /* 0x000000ff05057208 */ /* 0x000fc40004000000 */
[----:B------:R-:W-:Y:S01]  /*0340*/  FSETP.GTU.AND P0, PT, R9, R6, PT ;  /* 0x000000060900720b */ /* 0x000fe20003f0c000 */
[C-C-:B------:R-:W-:Y:S01]  /*0350*/  FADD R10, R6.reuse, -R9.reuse ;  /* 0x80000009060a7221 */ /* 0x140fe20000000000 */
[----:B------:R-:W-:Y:S01]  /*0360*/  FADD R9, R6, R9 ;  /* 0x0000000906097221 */ /* 0x000fe20000000000 */
[----:B------:R-:W-:Y:S02]  /*0370*/  MOV R0, 0x0 ;  /* 0x0000000000007802 */ /* 0x000fe40000000f00 */
[----:B------:R2:W3:Y:S01]  /*0380*/  F2I.TRUNC.NTZ R17, R5 ;  /* 0x0000000500117305 */ /* 0x0004e2000020f100 */
[----:B------:R-:W-:Y:S02]  /*0390*/  FSEL R10, R10, RZ, !P0 ;  /* 0x000000ff0a0a7208 */ /* 0x000fe40004000000 */
[----:B------:R-:W-:Y:S02]  /*03a0*/  FSETP.GEU.AND P0, PT, R7, R8, PT ;  /* 0x000000080700720b */ /* 0x000fe40003f0e000 */
[----:B0-----:R-:W-:-:S02]  /*03b0*/  I2FP.F32.S32 R4, UR6 ;  /* 0x0000000600047c45 */ /* 0x001fc40008201400 */
[----:B------:R-:W-:Y:S01]  /*03c0*/  FSEL R23, R7, R8, !P0 ;  /* 0x0000000807177208 */ /* 0x000fe20004000000 */
[----:B------:R0:W4:Y:S01]  /*03d0*/  F2I.TRUNC.NTZ R22, R10 ;  /* 0x0000000a00167305 */ /* 0x000122000020f100 */
[CC--:B------:R-:W-:Y:S01]  /*03e0*/  FSETP.GEU.AND P0, PT, R3.reuse, R24.reuse, PT ;  /* 0x000000180300720b */ /* 0x0c0fe20003f0e000 */
[----:B------:R0:W0:Y:S03]  /*03f0*/  LDC.64 R6, c[0x4][R0] ;  /* 0x0100000000067b82 */ /* 0x0000260000000a00 */
[----:B------:R-:W-:Y:S02]  /*0400*/  FSEL R24, R3, R24, !P0 ;  /* 0x0000001803187208 */ /* 0x000fe40004000000 */
[CC--:B------:R-:W-:Y:S01]  /*0410*/  FSETP.GEU.AND P0, PT, R9.reuse, R4.reuse, PT ;  /* 0x000000040900720b */ /* 0x0c0fe20003f0e000 */
[----:B------:R-:W0:Y:S03]  /*0420*/  F2I.TRUNC.NTZ R23, R23 ;  /* 0x0000001700177305 */ /* 0x000e26000020f100 */
[----:B------:R-:W-:Y:S01]  /*0430*/  FSEL R25, R9, R4, !P0 ;  /* 0x0000000409197208 */ /* 0x000fe20004000000 */
[----:B--2---:R-:W-:-:S04]  /*0440*/  IMAD.WIDE R4, R26, 0x4, RZ ;  /* 0x000000041a047825 */ /* 0x004fc800078e02ff */
[----:B------:R-:W2:Y:S08]  /*0450*/  F2I.TRUNC.NTZ R24, R24 ;  /* 0x0000001800187305 */ /* 0x000eb0000020f100 */
[----:B-1-34-:R-:W0:Y:S02]  /*0460*/  F2I.TRUNC.NTZ R25, R25 ;  /* 0x0000001900197305 */ /* 0x01ae24000020f100 */
[----:B------:R-:W-:-:S07]  /*0470*/  LEPC R20, `(.L_x_0) ;  /* 0x000000001014794e */ /* 0x000fce0000000000 */
[----:B0-2---:R-:W-:Y:S05]  /*0480*/  CALL.ABS.NOINC R6 ;  /* 0x0000000006007343 */ /* 0x005fea0003c00000 */
.L_x_0:
[----:B------:R-:W0:Y:S02]  /*0490*/  LDC R11, c[0x0][0x39c] ;  /* 0x0000e700ff0b7b82 */ /* 0x000e240000000800 */
[----:B0-----:R-:W-:-:S13]  /*04a0*/  ISETP.GE.AND P0, PT, R11, -0x2, PT ;  /* 0xfffffffe0b00780c */ /* 0x001fda0003f06270 */
[----:B------:R-:W-:Y:S05]  /*04b0*/  @!P0 BRA `(.L_x_1) ;  /* 0x0000000400008947 */ /* 0x000fea0003800000 */
[----:B------:R-:W-:Y:S01]  /*04c0*/  ISETP.GE.AND P0, PT, R11, 0xd, PT ;  /* 0x0000000d0b00780c */ /* 0x000fe20003f06270 */
[----:B------:R-:W-:Y:S01]  /*04d0*/  IMAD.MOV.U32 R3, RZ, RZ, RZ ;  /* 0x000000ffff037224 */ /* 0x000fe200078e00ff */
[----:B------:R-:W-:-:S04]  /*04e0*/  LOP3.LUT R8, R26, 0xf, RZ, 0xc0, !PT ;  /* 0x0000000f1a087812 */ /* 0x000fc800078ec0ff */
[----:B------:R-:W-:-:S07]  /*04f0*/  ISETP.NE.AND P1, PT, R8, RZ, PT ;  /* 0x000000ff0800720c */ /* 0x000fce0003f25270 */
[----:B------:R-:W-:Y:S06]  /*0500*/  @!P0 BRA `(.L_x_2) ;  /* 0x0000000000608947 */ /* 0x000fec0003800000 */
[----:B------:R-:W-:Y:S01]  /*0510*/  BSSY.RECONVERGENT B0, `(.L_x_2) ;  /* 0x0000017000007945 */ /* 0x000fe20003800200 */
[----:B------:R-:W-:Y:S01]  /*0520*/  LOP3.LUT R3, R26, 0x7ffffff0, RZ, 0xc0, !PT ;  /* 0x7ffffff01a037812 */ /* 0x000fe200078ec0ff */
[----:B------:R-:W-:-:S07]  /*0530*/  IMAD.MOV.U32 R0, RZ, RZ, RZ ;  /* 0x000000ffff007224 */ /* 0x000fce00078e00ff */
.L_x_3:
[----:B0-----:R-:W-:-:S04]  /*0540*/  IMAD.WIDE.U32 R6, R0, 0x4, R4 ;  /* 0x0000000400067825 */ /* 0x001fc800078e0004 */
[----:B------:R-:W-:Y:S01]  /*0550*/  VIADD R0, R0, 0x10 ;  /* 0x0000001000007836 */ /* 0x000fe20000000000 */
[----:B------:R0:W-:Y:S04]  /*0560*/  ST.E desc[UR36][R6.64], RZ ;  /* 0x000000ff06007985 */ /* 0x0001e8000c101924 */
[----:B------:R0:W-:Y:S01]  /*0570*/  ST.E desc[UR36][R6.64+0x4], RZ ;  /* 0x000004ff06007985 */ /* 0x0001e2000c101924 */
[----:B------:R-:W-:-:S03]  /*0580*/  ISETP.NE.AND P0, PT, R0, R3, PT ;  /* 0x000000030000720c */ /* 0x000fc60003f05270 */
[----:B------:R0:W-:Y:S04]  /*0590*/  ST.E desc[UR36][R6.64+0x8], RZ ;  /* 0x000008ff06007985 */ /* 0x0001e8000c101924 */
        /* <DEDUP_REMOVED lines=12> */
[----:B------:R0:W-:Y:S01]  /*0660*/  ST.E desc[UR36][R6.64+0x3c], RZ ;  /* 0x00003cff06007985 */ /* 0x0001e2000c101924 */
[----:B------:R-:W-:Y:S05]  /*0670*/  @P0 BRA `(.L_x_3) ;  /* 0xfffffffc00b00947 */ /* 0x000fea000383ffff */
[----:B------:R-:W-:Y:S05]  /*0680*/  BSYNC.RECONVERGENT B0 ;  /* 0x0000000000007941 */ /* 0x000fea0003800200 */
.L_x_2:
[----:B------:R-:W-:Y:S04]  /*0690*/  BSSY.RECONVERGENT B0, `(.L_x_1) ;  /* 0x0000022000007945 */ /* 0x000fe80003800200 */
[----:B------:R-:W-:Y:S05]  /*06a0*/  @!P1 BRA `(.L_x_4) ;  /* 0x0000000000809947 */ /* 0x000fea0003800000 */
[----:B------:R-:W-:Y:S02]  /*06b0*/  ISETP.GE.U32.AND P0, PT, R8, 0x8, PT ;  /* 0x000000080800780c */ /* 0x000fe40003f06070 */
[----:B------:R-:W-:-:S04]  /*06c0*/  LOP3.LUT R0, R26, 0x7, RZ, 0xc0, !PT ;  /* 0x000000071a007812 */ /* 0x000fc800078ec0ff */
[----:B------:R-:W-:-:S07]  /*06d0*/  ISETP.NE.AND P1, PT, R0, RZ, PT ;  /* 0x000000ff0000720c */ /* 0x000fce0003f25270 */
[----:B------:R-:W-:Y:S06]  /*06e0*/  @!P0 BRA `(.L_x_5) ;  /* 0x0000000000288947 */ /* 0x000fec0003800000 */
[----:B0-----:R-:W-:-:S04]  /*06f0*/  IMAD.WIDE.U32 R6, R3, 0x4, R4 ;  /* 0x0000000403067825 */ /* 0x001fc800078e0004 */
[----:B------:R-:W-:Y:S01]  /*0700*/  VIADD R3, R3, 0x8 ;  /* 0x0000000803037836 */ /* 0x000fe20000000000 */
[----:B------:R1:W-:Y:S04]  /*0710*/  ST.E desc[UR36][R6.64], RZ ;  /* 0x000000ff06007985 */ /* 0x0003e8000c101924 */
[----:B------:R1:W-:Y:S04]  /*0720*/  ST.E desc[UR36][R6.64+0x4], RZ ;  /* 0x000004ff06007985 */ /* 0x0003e8000c101924 */
[----:B------:R1:W-:Y:S04]  /*0730*/  ST.E desc[UR36][R6.64+0x8], RZ ;  /* 0x000008ff06007985 */ /* 0x0003e8000c101924 */
[----:B------:R1:W-:Y:S04]  /*0740*/  ST.E desc[UR36][R6.64+0xc], RZ ;  /* 0x00000cff06007985 */ /* 0x0003e8000c101924 */
[----:B------:R1:W-:Y:S04]  /*0750*/  ST.E desc[UR36][R6.64+0x10], RZ ;  /* 0x000010ff06007985 */ /* 0x0003e8000c101924 */
[----:B------:R1:W-:Y:S04]  /*0760*/  ST.E desc[UR36][R6.64+0x14], RZ ;  /* 0x000014ff06007985 */ /* 0x0003e8000c101924 */
[----:B------:R1:W-:Y:S04]  /*0770*/  ST.E desc[UR36][R6.64+0x18], RZ ;  /* 0x000018ff06007985 */ /* 0x0003e8000c101924 */
[----:B------:R1:W-:Y:S02]  /*0780*/  ST.E desc[UR36][R6.64+0x1c], RZ ;  /* 0x00001cff06007985 */ /* 0x0003e4000c101924 */
.L_x_5:
[----:B------:R-:W-:Y:S05]  /*0790*/  @!P1 BRA `(.L_x_4) ;  /* 0x0000000000449947 */ /* 0x000fea0003800000 */
[----:B------:R-:W-:Y:S02]  /*07a0*/  ISETP.GE.U32.AND P0, PT, R0, 0x4, PT ;  /* 0x000000040000780c */ /* 0x000fe40003f06070 */
[----:B------:R-:W-:-:S04]  /*07b0*/  LOP3.LUT R26, R26, 0x3, RZ, 0xc0, !PT ;  /* 0x000000031a1a7812 */ /* 0x000fc800078ec0ff */
[----:B------:R-:W-:-:S07]  /*07c0*/  ISETP.NE.AND P1, PT, R26, RZ, PT ;  /* 0x000000ff1a00720c */ /* 0x000fce0003f25270 */
[----:B01----:R-:W-:-:S04]  /*07d0*/  @P0 IMAD.WIDE.U32 R6, R3, 0x4, R4 ;  /* 0x0000000403060825 */ /* 0x003fc800078e0004 */
[----:B------:R-:W-:Y:S01]  /*07e0*/  @P0 VIADD R3, R3, 0x4 ;  /* 0x0000000403030836 */ /* 0x000fe20000000000 */
[----:B------:R2:W-:Y:S04]  /*07f0*/  @P0 ST.E desc[UR36][R6.64], RZ ;  /* 0x000000ff06000985 */ /* 0x0005e8000c101924 */
[----:B------:R2:W-:Y:S04]  /*0800*/  @P0 ST.E desc[UR36][R6.64+0x4], RZ ;  /* 0x000004ff06000985 */ /* 0x0005e8000c101924 */
[----:B------:R2:W-:Y:S04]  /*0810*/  @P0 ST.E desc[UR36][R6.64+0x8], RZ ;  /* 0x000008ff06000985 */ /* 0x0005e8000c101924 */
[----:B------:R2:W-:Y:S01]  /*0820*/  @P0 ST.E desc[UR36][R6.64+0xc], RZ ;  /* 0x00000cff06000985 */ /* 0x0005e2000c101924 */
[----:B------:R-:W-:Y:S05]  /*0830*/  @!P1 BRA `(.L_x_4) ;  /* 0x00000000001c9947 */ /* 0x000fea0003800000 */
[----:B------:R-:W-:-:S07]  /*0840*/  IMAD.MOV.U32 R9, RZ, RZ, RZ ;  /* 0x000000ffff097224 */ /* 0x000fce00078e00ff */
.L_x_6:
[----:B--2---:R-:W-:-:S04]  /*0850*/  IMAD.WIDE.U32 R6, R3, 0x4, R4 ;  /* 0x0000000403067825 */ /* 0x004fc800078e0004 */
[----:B------:R-:W-:Y:S01]  /*0860*/  VIADD R9, R9, 0x1 ;  /* 0x0000000109097836 */ /* 0x000fe20000000000 */
[----:B------:R3:W-:Y:S01]  /*0870*/  ST.E desc[UR36][R6.64], RZ ;  /* 0x000000ff06007985 */ /* 0x0007e2000c101924 */
[----:B------:R-:W-:-:S03]  /*0880*/  VIADD R3, R3, 0x1 ;  /* 0x0000000103037836 */ /* 0x000fc60000000000 */
[----:B------:R-:W-:-:S13]  /*0890*/  ISETP.NE.AND P0, PT, R9, R26, PT ;  /* 0x0000001a0900720c */ /* 0x000fda0003f05270 */
[----:B---3--:R-:W-:Y:S05]  /*08a0*/  @P0 BRA `(.L_x_6) ;  /* 0xfffffffc00e80947 */ /* 0x008fea000383ffff */
.L_x_4:
[----:B------:R-:W-:Y:S05]  /*08b0*/  BSYNC.RECONVERGENT B0 ;  /* 0x0000000000007941 */ /* 0x000fea0003800200 */
.L_x_1:
[----:B012---:R-:W0:Y:S01]  /*08c0*/  LDC.64 R6, c[0x0][0x3b8] ;  /* 0x0000ee00ff067b82 */ /* 0x007e220000000a00 */
[----:B------:R-:W-:Y:S01]  /*08d0*/  ISETP.GE.AND P0, PT, R16, R23, PT ;  /* 0x000000171000720c */ /* 0x000fe20003f06270 */
[----:B------:R-:W-:Y:S01]  /*08e0*/  BSSY.RECONVERGENT B0, `(.L_x_7) ;  /* 0x0000186000007945 */ /* 0x000fe20003800200 */
[----:B------:R-:W-:Y:S01]  /*08f0*/  CS2R R38, SRZ ;  /* 0x0000000000267805 */ /* 0x000fe2000001ff00 */
[----:B0-----:R-:W-:-:S10]  /*0900*/  IMAD R3, R7, R6, RZ ;  /* 0x0000000607037224 */ /* 0x001fd400078e02ff */
[----:B------:R-:W-:Y:S05]  /*0910*/  @P0 BRA `(.L_x_8) ;  /* 0x0000001800080947 */ /* 0x000fea0003800000 */
[----:B------:R-:W0:Y:S01]  /*0920*/  LDCU UR4, c[0x0][0x3c0] ;  /* 0x00007800ff0477ac */ /* 0x000e220008000800 */
[----:B------:R-:W-:Y:S02]  /*0930*/  ISETP.GE.AND P0, PT, R11, 0x1, PT ;  /* 0x000000010b00780c */ /* 0x000fe40003f06270 */
[----:B------:R-:W-:Y:S02]  /*0940*/  IADD3 R37, P1, PT, R37, 0x1, RZ ;  /* 0x0000000125257810 */ /* 0x000fe40007f3e0ff */
[----:B------:R-:W-:-:S03]  /*0950*/  LEA R12, P2, R11, R4, 0x2 ;  /* 0x000000040b0c7211 */ /* 0x000fc600078410ff */
[----:B------:R-:W-:Y:S01]  /*0960*/  IMAD.X R36, RZ, RZ, RZ, P1 ;  /* 0x000000ffff247224 */ /* 0x000fe200008e06ff */
[----:B------:R-:W-:Y:S01]  /*0970*/  LEA.HI.X R13, R11, R5, R27, 0x2, P2 ;  /* 0x000000050b0d7211 */ /* 0x000fe200010f141b */
[----:B0-----:R-:W-:-:S04]  /*0980*/  IMAD R35, R3, UR4, RZ ;  /* 0x0000000403237c24 */ /* 0x001fc8000f8e02ff */
[----:B------:R-:W-:Y:S05]  /*0990*/  @!P0 BRA `(.L_x_9) ;  /* 0x0000000c00388947 */ /* 0x000fea0003800000 */
[C---:B------:R-:W-:Y:S01]  /*09a0*/  LOP3.LUT R34, R11.reuse, 0x7, RZ, 0xc0, !PT ;  /* 0x000000070b227812 */ /* 0x040fe200078ec0ff */
[----:B------:R-:W-:Y:S01]  /*09b0*/  BSSY.RECONVERGENT B1, `(.L_x_10) ;  /* 0x00000cb000017945 */ /* 0x000fe20003800200 */
[----:B------:R-:W-:Y:S01]  /*09c0*/  LOP3.LUT R33, R11, 0x3, RZ, 0xc0, !PT ;  /* 0x000000030b217812 */ /* 0x000fe200078ec0ff */
[----:B------:R-:W-:Y:S01]  /*09d0*/  IMAD.SHL.U32 R10, R35, 0x4, RZ ;  /* 0x00000004230a7824 */ /* 0x000fe200078e00ff */
[----:B------:R-:W-:Y:S02]  /*09e0*/  LOP3.LUT R32, R11, 0x7ffffff8, RZ, 0xc0, !PT ;  /* 0x7ffffff80b207812 */ /* 0x000fe400078ec0ff */
[----:B------:R-:W-:Y:S02]  /*09f0*/  CS2R R38, SRZ ;  /* 0x0000000000267805 */ /* 0x000fe4000001ff00 */
[----:B------:R-:W-:-:S04]  /*0a00*/  SHF.R.S32.HI R11, RZ, 0x1f, R35 ;  /* 0x0000001fff0b7819 */ /* 0x000fc80000011423 */
[C-C-:B------:R-:W-:Y:S02]  /*0a10*/  SHF.L.U64.HI R9, R35.reuse, 0x5, R11.reuse ;  /* 0x0000000523097819 */ /* 0x140fe4000001020b */
[C-C-:B------:R-:W-:Y:S02]  /*0a20*/  SHF.L.U64.HI R8, R35.reuse, 0x4, R11.reuse ;  /* 0x0000000423087819 */ /* 0x140fe4000001020b */
[C-C-:B------:R-:W-:Y:S02]  /*0a30*/  SHF.L.U64.HI R7, R35.reuse, 0x3, R11.reuse ;  /* 0x0000000323077819 */ /* 0x140fe4000001020b */
[----:B------:R-:W-:-:S07]  /*0a40*/  SHF.L.U64.HI R6, R35, 0x2, R11 ;  /* 0x0000000223067819 */ /* 0x000fce000001020b */
.L_x_24:
[----:B------:R-:W-:Y:S01]  /*0a50*/  ISETP.GE.AND P0, PT, R17, R24, PT ;  /* 0x000000181100720c */ /* 0x000fe20003f06270 */
[----:B------:R-:W-:-:S12]  /*0a60*/  BSSY.RECONVERGENT B2, `(.L_x_11) ;  /* 0x00000bc000027945 */ /* 0x000fd80003800200 */
[----:B0-----:R-:W-:Y:S05]  /*0a70*/  @P0 BRA `(.L_x_12) ;  /* 0x0000000800e80947 */ /* 0x001fea0003800000 */
[----:B------:R-:W-:-:S07]  /*0a80*/  IMAD.MOV.U32 R3, RZ, RZ, R17 ;  /* 0x000000ffff037224 */ /* 0x000fce00078e0011 */
.L_x_23:
[----:B------:R-:W-:Y:S01]  /*0a90*/  ISETP.GE.AND P0, PT, R22, R25, PT ;  /* 0x000000191600720c */ /* 0x000fe20003f06270 */
[----:B------:R-:W-:-:S12]  /*0aa0*/  BSSY.RECONVERGENT B3, `(.L_x_13) ;  /* 0x00000b4000037945 */ /* 0x000fd80003800200 */
[----:B0-----:R-:W-:Y:S05]  /*0ab0*/  @P0 BRA `(.L_x_14) ;  /* 0x0000000800c80947 */ /* 0x001fea0003800000 */
[----:B------:R-:W0:Y:S01]  /*0ac0*/  LDCU.64 UR4, c[0x0][0x3b8] ;  /* 0x00007700ff0477ac */ /* 0x000e220008000a00 */
[----:B------:R-:W-:Y:S02]  /*0ad0*/  IMAD.MOV.U32 R0, RZ, RZ, R22 ;  /* 0x000000ffff007224 */ /* 0x000fe400078e0016 */
[----:B0-----:R-:W-:Y:S01]  /*0ae0*/  IMAD R14, R3, UR4, RZ ;  /* 0x00000004030e7c24 */ /* 0x001fe2000f8e02ff */
[----:B------:R-:W-:-:S04]  /*0af0*/  UIMAD UR5, UR5, UR4, URZ ;  /* 0x00000004050572a4 */ /* 0x000fc8000f8e02ff */
[----:B------:R-:W-:-:S03]  /*0b00*/  SHF.R.S32.HI R15, RZ, 0x1f, R14 ;  /* 0x0000001fff0f7819 */ /* 0x000fc6000001140e */
[----:B------:R-:W-:-:S07]  /*0b10*/  IMAD.WIDE R14, R16, UR5, R14 ;  /* 0x00000005100e7c25 */ /* 0x000fce000f8e020e */
.L_x_22:
[----:B0-----:R-:W0:Y:S01]  /*0b20*/  LDCU.64 UR4, c[0x0][0x388] ;  /* 0x00007100ff0477ac */ /* 0x001e220008000a00 */
[----:B------:R-:W-:-:S04]  /*0b30*/  IADD3 R20, P0, PT, R14, R0, RZ ;  /* 0x000000000e147210 */ /* 0x000fc80007f1e0ff */
[----:B------:R-:W-:Y:S02]  /*0b40*/  LEA.HI.X.SX32 R21, R0, R15, 0x1, P0 ;  /* 0x0000000f00157211 */ /* 0x000fe400000f0eff */
[----:B0-----:R-:W-:-:S04]  /*0b50*/  LEA R26, P0, R20, UR4, 0x2 ;  /* 0x00000004141a7c11 */ /* 0x001fc8000f8010ff */
[----:B------:R-:W-:-:S05]  /*0b60*/  LEA.HI.X R27, R20, UR5, R21, 0x2, P0 ;  /* 0x00000005141b7c11 */ /* 0x000fca00080f1415 */
[----:B------:R-:W2:Y:S01]  /*0b70*/  LDG.E R26, desc[UR36][R26.64] ;  /* 0x000000241a1a7981 */ /* 0x000ea2000c1e1900 */
[----:B------:R-:W-:Y:S01]  /*0b80*/  BSSY.RECONVERGENT B4, `(.L_x_15) ;  /* 0x00000a2000047945 */ /* 0x000fe20003800200 */
[----:B--2---:R-:W-:-:S04]  /*0b90*/  ISETP.NE.U32.AND P0, PT, R37, R26, PT ;  /* 0x0000001a2500720c */ /* 0x004fc80003f05070 */
[----:B------:R-:W-:-:S13]  /*0ba0*/  ISETP.NE.AND.EX P0, PT, R36, RZ, PT, P0 ;  /* 0x000000ff2400720c */ /* 0x000fda0003f05300 */
[----:B------:R-:W-:Y:S05]  /*0bb0*/  @P0 BRA `(.L_x_16) ;  /* 0x0000000800780947 */ /* 0x000fea0003800000 */
[----:B------:R-:W0:Y:S01]  /*0bc0*/  LDCU UR4, c[0x0][0x39c] ;  /* 0x00007380ff0477ac */ /* 0x000e220008000800 */
[----:B------:R-:W-:Y:S01]  /*0bd0*/  IMAD.MOV.U32 R30, RZ, RZ, RZ ;  /* 0x000000ffff1e7224 */ /* 0x000fe200078e00ff */
[----:B0-----:R-:W-:-:S09]  /*0be0*/  UISETP.GE.U32.AND UP0, UPT, UR4, 0x8, UPT ;  /* 0x000000080400788c */ /* 0x001fd2000bf06070 */
[----:B------:R-:W-:Y:S05]  /*0bf0*/  BRA.U !UP0, `(.L_x_17) ;  /* 0x0000000508187547 */ /* 0x000fea000b800000 */
[----:B------:R-:W0:Y:S01]  /*0c00*/  LDCU.64 UR4, c[0x0][0x380] ;  /* 0x00007000ff0477ac */ /* 0x000e220008000a00 */
[----:B------:R-:W-:Y:S01]  /*0c10*/  IADD3 R29, PT, PT, R14, R0, RZ ;  /* 0x000000000e1d7210 */ /* 0x000fe20007ffe0ff */
[----:B------:R-:W-:Y:S01]  /*0c20*/  BSSY.RECONVERGENT B5, `(.L_x_18) ;  /* 0x0000042000057945 */ /* 0x000fe20003800200 */
[----:B------:R-:W-:Y:S01]  /*0c30*/  IADD3 R30, P0, PT, R4, 0x10, RZ ;  /* 0x00000010041e7810 */ /* 0x000fe20007f1e0ff */
[----:B------:R-:W-:-:S04]  /*0c40*/  IMAD.MOV R40, RZ, RZ, -R32 ;  /* 0x000000ffff287224 */ /* 0x000fc800078e0a20 */
[----:B------:R-:W-:Y:S01]  /*0c50*/  IMAD.X R31, RZ, RZ, R5, P0 ;  /* 0x000000ffff1f7224 */ /* 0x000fe200000e0605 */
[----:B0-----:R-:W-:-:S04]  /*0c60*/  LEA R28, P1, R29, UR4, 0x2 ;  /* 0x000000041d1c7c11 */ /* 0x001fc8000f8210ff */
[----:B------:R-:W-:-:S09]  /*0c70*/  LEA.HI.X R29, R29, UR5, R21, 0x2, P1 ;  /* 0x000000051d1d7c11 */ /* 0x000fd200088f1415 */
.L_x_19:
[----:B0-----:R-:W-:Y:S02]  /*0c80*/  IMAD.MOV.U32 R26, RZ, RZ, R30 ;  /* 0x000000ffff1a7224 */ /* 0x001fe400078e001e */
[----:B------:R-:W-:Y:S01]  /*0c90*/  IMAD.MOV.U32 R27, RZ, RZ, R31 ;  /* 0x000000ffff1b7224 */ /* 0x000fe200078e001f */
[----:B------:R-:W2:Y:S04]  /*0ca0*/  LDG.E R30, desc[UR36][R28.64] ;  /* 0x000000241c1e7981 */ /* 0x000ea8000c1e1900 */
[----:B------:R-:W2:Y:S01]  /*0cb0*/  LD.E R31, desc[UR36][R26.64+-0x10] ;  /* 0xfffff0241a1f7980 */ /* 0x000ea2000c101900 */
[----:B------:R-:W-:-:S03]  /*0cc0*/  IADD3 R42, P0, PT, R28, R10, RZ ;  /* 0x0000000a1c2a7210 */ /* 0x000fc60007f1e0ff */
[----:B------:R-:W3:Y:S02]  /*0cd0*/  LD.E R44, desc[UR36][R26.64+-0x8] ;  /* 0xfffff8241a2c7980 */ /* 0x000ee4000c101900 */
[----:B------:R-:W-:Y:S02]  /*0ce0*/  IMAD.X R43, R29, 0x1, R6, P0 ;  /* 0x000000011d2b7824 */ /* 0x000fe400000e0606 */
[----:B--2---:R-:W-:Y:S02]  /*0cf0*/  FADD R41, R30, R31 ;  /* 0x0000001f1e297221 */ /* 0x004fe40000000000 */
[----:B------:R-:W2:Y:S04]  /*0d00*/  LD.E R31, desc[UR36][R26.64+-0xc] ;  /* 0xfffff4241a1f7980 */ /* 0x000ea8000c101900 */
[----:B------:R-:W-:Y:S04]  /*0d10*/  ST.E desc[UR36][R26.64+-0x10], R41 ;  /* 0xfffff0291a007985 */ /* 0x000fe8000c101924 */
[----:B------:R-:W2:Y:S01]  /*0d20*/  LDG.E R42, desc[UR36][R42.64] ;  /* 0x000000242a2a7981 */ /* 0x000ea2000c1e1900 */
[----:B------:R-:W-:Y:S01]  /*0d30*/  LEA R30, P0, R35, R28, 0x3 ;  /* 0x0000001c231e7211 */ /* 0x000fe200078018ff */
[----:B--2---:R-:W-:-:S04]  /*0d40*/  FADD R45, R42, R31 ;  /* 0x0000001f2a2d7221 */ /* 0x004fc80000000000 */
[----:B------:R-:W-:Y:S01]  /*0d50*/  IMAD.X R31, R29, 0x1, R7, P0 ;  /* 0x000000011d1f7824 */ /* 0x000fe200000e0607 */
[----:B------:R0:W-:Y:S04]  /*0d60*/  ST.E desc[UR36][R26.64+-0xc], R45 ;  /* 0xfffff42d1a007985 */ /* 0x0001e8000c101924 */
[----:B------:R-:W3:Y:S01]  /*0d70*/  LDG.E R30, desc[UR36][R30.64] ;  /* 0x000000241e1e7981 */ /* 0x000ee2000c1e1900 */
[----:B------:R-:W-:-:S03]  /*0d80*/  IMAD.WIDE.U32 R42, R35, 0xc, R28 ;  /* 0x0000000c232a7825 */ /* 0x000fc600078e001c */
[----:B0-----:R-:W2:Y:S01]  /*0d90*/  LD.E R45, desc[UR36][R26.64+-0x4] ;  /* 0xfffffc241a2d7980 */ /* 0x001ea2000c101900 */
[----:B---3--:R-:W-:Y:S01]  /*0da0*/  FADD R41, R30, R44 ;  /* 0x0000002c1e297221 */ /* 0x008fe20000000000 */
[----:B------:R-:W-:-:S04]  /*0db0*/  IMAD R44, R11, 0xc, RZ ;  /* 0x0000000c0b2c7824 */ /* 0x000fc800078e02ff */
[----:B------:R-:W-:Y:S01]  /*0dc0*/  IMAD.IADD R43, R43, 0x1, R44 ;  /* 0x000000012b2b7824 */ /* 0x000fe200078e022c */
[----:B------:R0:W-:Y:S04]  /*0dd0*/  ST.E desc[UR36][R26.64+-0x8], R41 ;  /* 0xfffff8291a007985 */ /* 0x0001e8000c101924 */
[----:B------:R-:W2:Y:S01]  /*0de0*/  LDG.E R42, desc[UR36][R42.64] ;  /* 0x000000242a2a7981 */ /* 0x000ea2000c1e1900 */
[----:B------:R-:W-:-:S05]  /*0df0*/  LEA R30, P0, R35, R28, 0x4 ;  /* 0x0000001c231e7211 */ /* 0x000fca00078020ff */
[----:B------:R-:W-:Y:S01]  /*0e00*/  IMAD.X R31, R29, 0x1, R8, P0 ;  /* 0x000000011d1f7824 */ /* 0x000fe200000e0608 */
[----:B0-----:R-:W3:Y:S01]  /*0e10*/  LD.E R41, desc[UR36][R26.64] ;  /* 0x000000241a297980 */ /* 0x001ee2000c101900 */
[----:B--2---:R-:W-:-:S05]  /*0e20*/  FADD R45, R42, R45 ;  /* 0x0000002d2a2d7221 */ /* 0x004fca0000000000 */
[----:B------:R0:W-:Y:S04]  /*0e30*/  ST.E desc[UR36][R26.64+-0x4], R45 ;  /* 0xfffffc2d1a007985 */ /* 0x0001e8000c101924 */
[----:B------:R-:W3:Y:S01]  /*0e40*/  LDG.E R30, desc[UR36][R30.64] ;  /* 0x000000241e1e7981 */ /* 0x000ee2000c1e1900 */
[----:B------:R-:W-:Y:S02]  /*0e50*/  IMAD R44, R11, 0x14, RZ ;  /* 0x000000140b2c7824 */ /* 0x000fe400078e02ff */
[----:B------:R-:W-:-:S04]  /*0e60*/  IMAD.WIDE.U32 R42, R35, 0x14, R28 ;  /* 0x00000014232a7825 */ /* 0x000fc800078e001c */
[----:B------:R-:W-:Y:S01]  /*0e70*/  IMAD.IADD R43, R43, 0x1, R44 ;  /* 0x000000012b2b7824 */ /* 0x000fe200078e022c */
[----:B0-----:R-:W2:Y:S01]  /*0e80*/  LD.E R45, desc[UR36][R26.64+0x4] ;  /* 0x000004241a2d7980 */ /* 0x001ea2000c101900 */
[----:B---3--:R-:W-:-:S05]  /*0e90*/  FADD R41, R30, R41 ;  /* 0x000000291e297221 */ /* 0x008fca0000000000 */
[----:B------:R0:W-:Y:S04]  /*0ea0*/  ST.E desc[UR36][R26.64], R41 ;  /* 0x000000291a007985 */ /* 0x0001e8000c101924 */
[----:B------:R-:W2:Y:S01]  /*0eb0*/  LDG.E R42, desc[UR36][R42.64] ;  /* 0x000000242a2a7981 */ /* 0x000ea2000c1e1900 */
[----:B------:R-:W-:Y:S02]  /*0ec0*/  IMAD R44, R11, 0x18, RZ ;  /* 0x000000180b2c7824 */ /* 0x000fe400078e02ff */
[----:B------:R-:W-:-:S04]  /*0ed0*/  IMAD.WIDE.U32 R30, R35, 0x18, R28 ;  /* 0x00000018231e7825 */ /* 0x000fc800078e001c */
[----:B------:R-:W-:Y:S01]  /*0ee0*/  IMAD.IADD R31, R31, 0x1, R44 ;  /* 0x000000011f1f7824 */ /* 0x000fe200078e022c */
[----:B0-----:R-:W3:Y:S01]  /*0ef0*/  LD.E R41, desc[UR36][R26.64+0x8] ;  /* 0x000008241a297980 */ /* 0x001ee2000c101900 */
[----:B--2---:R-:W-:-:S05]  /*0f00*/  FADD R45, R42, R45 ;  /* 0x0000002d2a2d7221 */ /* 0x004fca0000000000 */
[----:B------:R0:W-:Y:S04]  /*0f10*/  ST.E desc[UR36][R26.64+0x4], R45 ;  /* 0x0000042d1a007985 */ /* 0x0001e8000c101924 */
[----:B------:R-:W3:Y:S01]  /*0f20*/  LDG.E R30, desc[UR36][R30.64] ;  /* 0x000000241e1e7981 */ /* 0x000ee2000c1e1900 */
[----:B------:R-:W-:Y:S02]  /*0f30*/  IMAD R43, R11, 0x1c, RZ ;  /* 0x0000001c0b2b7824 */ /* 0x000fe400078e02ff */
[----:B0-----:R-:W-:-:S04]  /*0f40*/  IMAD.WIDE.U32 R44, R35, 0x1c, R28 ;  /* 0x0000001c232c7825 */ /* 0x001fc800078e001c */
[----:B------:R-:W-:Y:S02]  /*0f50*/  IMAD.MOV.U32 R42, RZ, RZ, R44 ;  /* 0x000000ffff2a7224 */ /* 0x000fe400078e002c */
[----:B------:R-:W-:Y:S02]  /*0f60*/  IMAD.IADD R43, R45, 0x1, R43 ;  /* 0x000000012d2b7824 */ /* 0x000fe400078e022b */
[----:B------:R-:W2:Y:S01]  /*0f70*/  LD.E R45, desc[UR36][R26.64+0xc] ;  /* 0x00000c241a2d7980 */ /* 0x000ea2000c101900 */
[----:B---3--:R-:W-:-:S05]  /*0f80*/  FADD R41, R30, R41 ;  /* 0x000000291e297221 */ /* 0x008fca0000000000 */
[----:B------:R0:W-:Y:S04]  /*0f90*/  ST.E desc[UR36][R26.64+0x8], R41 ;  /* 0x000008291a007985 */ /* 0x0001e8000c101924 */
[----:B------:R-:W2:Y:S01]  /*0fa0*/  LDG.E R42, desc[UR36][R42.64] ;  /* 0x000000242a2a7981 */ /* 0x000ea2000c1e1900 */
[----:B------:R-:W-:-:S05]  /*0fb0*/  VIADD R40, R40, 0x8 ;  /* 0x0000000828287836 */ /* 0x000fca0000000000 */
[----:B------:R-:W-:Y:S02]  /*0fc0*/  ISETP.NE.AND P0, PT, R40, RZ, PT ;  /* 0x000000ff2800720c */ /* 0x000fe40003f05270 */
[----:B------:R-:W-:Y:S02]  /*0fd0*/  IADD3 R30, P2, PT, R26, 0x20, RZ ;  /* 0x000000201a1e7810 */ /* 0x000fe40007f5e0ff */
[----:B------:R-:W-:-:S03]  /*0fe0*/  LEA R28, P1, R35, R28, 0x5 ;  /* 0x0000001c231c7211 */ /* 0x000fc600078228ff */
[----:B------:R-:W-:Y:S01]  /*0ff0*/  IMAD.X R31, RZ, RZ, R27, P2 ;  /* 0x000000ffff1f7224 */ /* 0x000fe200010e061b */
[----:B------:R-:W-:Y:S01]  /*1000*/  IADD3.X R29, PT, PT, R29, R9, RZ, P1, !PT ;  /* 0x000000091d1d7210 */ /* 0x000fe20000ffe4ff */
[----:B--2---:R-:W-:-:S05]  /*1010*/  FADD R45, R42, R45 ;  /* 0x0000002d2a2d7221 */ /* 0x004fca0000000000 */
[----:B------:R0:W-:Y:S01]  /*1020*/  ST.E desc[UR36][R26.64+0xc], R45 ;  /* 0x00000c2d1a007985 */ /* 0x0001e2000c101924 */
[----:B------:R-:W-:Y:S05]  /*1030*/  @P0 BRA `(.L_x_19) ;  /* 0xfffffffc00100947 */ /* 0x000fea000383ffff */
[----:B------:R-:W-:Y:S05]  /*1040*/  BSYNC.RECONVERGENT B5 ;  /* 0x0000000000057941 */ /* 0x000fea0003800200 */
.L_x_18:
[----:B------:R-:W-:-:S07]  /*1050*/  IMAD.MOV.U32 R30, RZ, RZ, R32 ;  /* 0x000000ffff1e7224 */ /* 0x000fce00078e0020 */
.L_x_17:
[----:B------:R-:W-:-:S13]  /*1060*/  ISETP.NE.AND P0, PT, R34, RZ, PT ;  /* 0x000000ff2200720c */ /* 0x000fda0003f05270 */
[----:B------:R-:W-:Y:S05]  /*1070*/  @!P0 BRA `(.L_x_20) ;  /* 0x0000000400108947 */ /* 0x000fea0003800000 */
[----:B0-----:R-:W-:Y:S01]  /*1080*/  VIADD R26, R34, 0xffffffff ;  /* 0xffffffff221a7836 */ /* 0x001fe20000000000 */
[----:B------:R-:W-:-:S04]  /*1090*/  ISETP.NE.AND P1, PT, R33, RZ, PT ;  /* 0x000000ff2100720c */ /* 0x000fc80003f25270 */
[----:B------:R-:W-:-:S13]  /*10a0*/  ISETP.GE.U32.AND P0, PT, R26, 0x3, PT ;  /* 0x000000031a00780c */ /* 0x000fda0003f06070 */
[----:B------:R-:W-:Y:S05]  /*10b0*/  @!P0 BRA `(.L_x_21) ;  /* 0x0000000000788947 */ /* 0x000fea0003800000 */
[----:B------:R-:W0:Y:S01]  /*10c0*/  LDCU.64 UR4, c[0x0][0x380] ;  /* 0x00007000ff0477ac */ /* 0x000e220008000a00 */
[----:B------:R-:W-:-:S04]  /*10d0*/  IMAD.IADD R20, R14, 0x1, R0 ;  /* 0x000000010e147824 */ /* 0x000fc800078e0200 */
[----:B------:R-:W-:-:S04]  /*10e0*/  IMAD.WIDE.U32 R28, R35, R30, R20 ;  /* 0x0000001e231c7225 */ /* 0x000fc800078e0014 */
[----:B------:R-:W-:Y:S01]  /*10f0*/  IMAD R27, R30, R11, R29 ;  /* 0x0000000b1e1b7224 */ /* 0x000fe200078e021d */
[----:B0-----:R-:W-:-:S04]  /*1100*/  LEA R26, P0, R28, UR4, 0x2 ;  /* 0x000000041c1a7c11 */ /* 0x001fc8000f8010ff */
[----:B------:R-:W-:Y:S01]  /*1110*/  LEA.HI.X R27, R28, UR5, R27, 0x2, P0 ;  /* 0x000000051c1b7c11 */ /* 0x000fe200080f141b */
[----:B------:R-:W-:-:S04]  /*1120*/  IMAD.WIDE.U32 R28, R30, 0x4, R4 ;  /* 0x000000041e1c7825 */ /* 0x000fc800078e0004 */
[----:B------:R-:W2:Y:S04]  /*1130*/  LDG.E R31, desc[UR36][R26.64] ;  /* 0x000000241a1f7981 */ /* 0x000ea8000c1e1900 */
[----:B------:R-:W2:Y:S01]  /*1140*/  LD.E R40, desc[UR36][R28.64] ;  /* 0x000000241c287980 */ /* 0x000ea2000c101900 */
[----:B------:R-:W-:-:S03]  /*1150*/  IADD3 R42, P0, PT, R26, R10, RZ ;  /* 0x0000000a1a2a7210 */ /* 0x000fc60007f1e0ff */
[----:B------:R-:W3:Y:S02]  /*1160*/  LD.E R44, desc[UR36][R28.64+0x4] ;  /* 0x000004241c2c7980 */ /* 0x000ee4000c101900 */
[----:B------:R-:W-:Y:S02]  /*1170*/  IMAD.X R43, R27, 0x1, R6, P0 ;  /* 0x000000011b2b7824 */ /* 0x000fe400000e0606 */
[----:B--2---:R-:W-:-:S05]  /*1180*/  FADD R31, R31, R40 ;  /* 0x000000281f1f7221 */ /* 0x004fca0000000000 */
[----:B------:R0:W-:Y:S04]  /*1190*/  ST.E desc[UR36][R28.64], R31 ;  /* 0x0000001f1c007985 */ /* 0x0001e8000c101924 */
[----:B------:R-:W3:Y:S01]  /*11a0*/  LDG.E R41, desc[UR36][R42.64] ;  /* 0x000000242a297981 */ /* 0x000ee2000c1e1900 */
[----:B------:R-:W-:Y:S01]  /*11b0*/  IADD3 R40, P0, PT, R42, R10, RZ ;  /* 0x0000000a2a287210 */ /* 0x000fe20007f1e0ff */
[----:B---3--:R-:W-:-:S04]  /*11c0*/  FADD R45, R41, R44 ;  /* 0x0000002c292d7221 */ /* 0x008fc80000000000 */
[----:B------:R-:W-:Y:S02]  /*11d0*/  IMAD.X R41, R43, 0x1, R6, P0 ;  /* 0x000000012b297824 */ /* 0x000fe400000e0606 */
[----:B------:R-:W0:Y:S04]  /*11e0*/  LD.E R43, desc[UR36][R28.64+0x8] ;  /* 0x000008241c2b7980 */ /* 0x000e28000c101900 */
[----:B------:R1:W-:Y:S04]  /*11f0*/  ST.E desc[UR36][R28.64+0x4], R45 ;  /* 0x0000042d1c007985 */ /* 0x0003e8000c101924 */
[----:B------:R-:W0:Y:S01]  /*1200*/  LDG.E R44, desc[UR36][R40.64] ;  /* 0x00000024282c7981 */ /* 0x000e22000c1e1900 */
[----:B------:R-:W-:-:S05]  /*1210*/  IADD3 R26, P0, PT, R40, R10, RZ ;  /* 0x0000000a281a7210 */ /* 0x000fca0007f1e0ff */
[----:B------:R-:W-:Y:S02]  /*1220*/  IMAD.X R27, R41, 0x1, R6, P0 ;  /* 0x00000001291b7824 */ /* 0x000fe400000e0606 */
[----:B0-----:R-:W-:Y:S02]  /*1230*/  FADD R31, R44, R43 ;  /* 0x0000002b2c1f7221 */ /* 0x001fe40000000000 */
[----:B------:R-:W2:Y:S04]  /*1240*/  LD.E R43, desc[UR36][R28.64+0xc] ;  /* 0x00000c241c2b7980 */ /* 0x000ea8000c101900 */
[----:B------:R1:W-:Y:S04]  /*1250*/  ST.E desc[UR36][R28.64+0x8], R31 ;  /* 0x0000081f1c007985 */ /* 0x0003e8000c101924 */
[----:B------:R-:W2:Y:S01]  /*1260*/  LDG.E R26, desc[UR36][R26.64] ;  /* 0x000000241a1a7981 */ /* 0x000ea2000c1e1900 */
[----:B------:R-:W-:-:S02]  /*1270*/  VIADD R30, R30, 0x4 ;  /* 0x000000041e1e7836 */ /* 0x000fc40000000000 */
[----:B--2---:R-:W-:-:S05]  /*1280*/  FADD R43, R26, R43 ;  /* 0x0000002b1a2b7221 */ /* 0x004fca0000000000 */
[----:B------:R1:W-:Y:S02]  /*1290*/  ST.E desc[UR36][R28.64+0xc], R43 ;  /* 0x00000c2b1c007985 */ /* 0x0003e4000c101924 */
.L_x_21:
[----:B------:R-:W-:Y:S05]  /*12a0*/  @!P1 BRA `(.L_x_20) ;  /* 0x0000000000849947 */ /* 0x000fea0003800000 */
[----:B------:R-:W-:Y:S01]  /*12b0*/  ISETP.NE.AND P0, PT, R33, 0x1, PT ;  /* 0x000000012100780c */ /* 0x000fe20003f05270 */
[----:B------:R-:W-:-:S12]  /*12c0*/  IMAD.IADD R20, R14, 0x1, R0 ;  /* 0x000000010e147824 */ /* 0x000fd800078e0200 */
[----:B------:R-:W0:Y:S01]  /*12d0*/  @P0 LDC.64 R26, c[0x0][0x380] ;  /* 0x0000e000ff1a0b82 */ /* 0x000e220000000a00 */
[----:B-1----:R-:W-:-:S04]  /*12e0*/  @P0 IMAD.WIDE.U32 R28, R35, R30, R20 ;  /* 0x0000001e231c0225 */ /* 0x002fc800078e0014 */
[----:B------:R-:W-:Y:S01]  /*12f0*/  @P0 IMAD R20, R30, R11, R29 ;  /* 0x0000000b1e140224 */ /* 0x000fe200078e021d */
[----:B0-----:R-:W-:-:S04]  /*1300*/  @P0 LEA R26, P1, R28, R26, 0x2 ;  /* 0x0000001a1c1a0211 */ /* 0x001fc800078210ff */
[----:B------:R-:W-:Y:S01]  /*1310*/  @P0 LEA.HI.X R27, R28, R27, R20, 0x2, P1 ;  /* 0x0000001b1c1b0211 */ /* 0x000fe200008f1414 */
[----:B------:R-:W-:-:S04]  /*1320*/  @P0 IMAD.WIDE.U32 R28, R30, 0x4, R4 ;  /* 0x000000041e1c0825 */ /* 0x000fc800078e0004 */
[----:B------:R-:W2:Y:S04]  /*1330*/  @P0 LDG.E R20, desc[UR36][R26.64] ;  /* 0x000000241a140981 */ /* 0x000ea8000c1e1900 */
[----:B------:R-:W2:Y:S01]  /*1340*/  @P0 LD.E R31, desc[UR36][R28.64] ;  /* 0x000000241c1f0980 */ /* 0x000ea2000c101900 */
[----:B------:R-:W-:-:S03]  /*1350*/  @P0 IADD3 R42, P1, PT, R26, R10, RZ ;  /* 0x0000000a1a2a0210 */ /* 0x000fc60007f3e0ff */
[----:B------:R-:W3:Y:S02]  /*1360*/  @P0 LD.E R40, desc[UR36][R28.64+0x4] ;  /* 0x000004241c280980 */ /* 0x000ee4000c101900 */
[----:B------:R-:W-:Y:S02]  /*1370*/  @P0 IMAD.X R43, R27, 0x1, R6, P1 ;  /* 0x000000011b2b0824 */ /* 0x000fe400008e0606 */
[----:B--2---:R-:W-:Y:S02]  /*1380*/  @P0 FADD R41, R20, R31 ;  /* 0x0000001f14290221 */ /* 0x004fe40000000000 */
[----:B------:R-:W0:Y:S03]  /*1390*/  LDC R20, c[0x0][0x39c] ;  /* 0x0000e700ff147b82 */ /* 0x000e260000000800 */
[----:B------:R1:W-:Y:S04]  /*13a0*/  @P0 ST.E desc[UR36][R28.64], R41 ;  /* 0x000000291c000985 */ /* 0x0003e8000c101924 */
[----:B------:R-:W3:Y:S01]  /*13b0*/  @P0 LDG.E R31, desc[UR36][R42.64] ;  /* 0x000000242a1f0981 */ /* 0x000ee2000c1e1900 */
[----:B0-----:R-:W-:-:S04]  /*13c0*/  LOP3.LUT R20, R20, 0x1, RZ, 0xc0, !PT ;  /* 0x0000000114147812 */ /* 0x001fc800078ec0ff */
[----:B------:R-:W-:-:S13]  /*13d0*/  ISETP.NE.U32.AND P1, PT, R20, 0x1, PT ;  /* 0x000000011400780c */ /* 0x000fda0003f25070 */
[----:B------:R-:W0:Y:S01]  /*13e0*/  @!P1 LDC.64 R26, c[0x0][0x380] ;  /* 0x0000e000ff1a9b82 */ /* 0x000e220000000a00 */
[----:B------:R-:W-:Y:S02]  /*13f0*/  IMAD.IADD R20, R14, 0x1, R0 ;  /* 0x000000010e147824 */ /* 0x000fe400078e0200 */
[----:B------:R-:W-:-:S04]  /*1400*/  @P0 VIADD R30, R30, 0x2 ;  /* 0x000000021e1e0836 */ /* 0x000fc80000000000 */
[----:B------:R-:W-:-:S04]  /*1410*/  @!P1 IMAD.WIDE.U32 R20, R35, R30, R20 ;  /* 0x0000001e23149225 */ /* 0x000fc800078e0014 */
[----:B------:R-:W-:Y:S01]  /*1420*/  @!P1 IMAD R21, R30, R11, R21 ;  /* 0x0000000b1e159224 */ /* 0x000fe200078e0215 */
[----:B0-----:R-:W-:-:S04]  /*1430*/  @!P1 LEA R26, P2, R20, R26, 0x2 ;  /* 0x0000001a141a9211 */ /* 0x001fc800078410ff */
[----:B------:R-:W-:Y:S01]  /*1440*/  @!P1 LEA.HI.X R27, R20, R27, R21, 0x2, P2 ;  /* 0x0000001b141b9211 */ /* 0x000fe200010f1415 */
[----:B------:R-:W-:-:S04]  /*1450*/  @!P1 IMAD.WIDE.U32 R20, R30, 0x4, R4 ;  /* 0x000000041e149825 */ /* 0x000fc800078e0004 */
[----:B---3--:R-:W-:-:S05]  /*1460*/  @P0 FADD R31, R31, R40 ;  /* 0x000000281f1f0221 */ /* 0x008fca0000000000 */
[----:B------:R2:W-:Y:S04]  /*1470*/  @P0 ST.E desc[UR36][R28.64+0x4], R31 ;  /* 0x0000041f1c000985 */ /* 0x0005e8000c101924 */
[----:B------:R-:W3:Y:S04]  /*1480*/  @!P1 LDG.E R26, desc[UR36][R26.64] ;  /* 0x000000241a1a9981 */ /* 0x000ee8000c1e1900 */
[----:B-1----:R-:W3:Y:S02]  /*1490*/  @!P1 LD.E R41, desc[UR36][R20.64] ;  /* 0x0000002414299980 */ /* 0x002ee4000c101900 */
[----:B---3--:R-:W-:-:S05]  /*14a0*/  @!P1 FADD R41, R26, R41 ;  /* 0x000000291a299221 */ /* 0x008fca0000000000 */
[----:B------:R2:W-:Y:S02]  /*14b0*/  @!P1 ST.E desc[UR36][R20.64], R41 ;  /* 0x0000002914009985 */ /* 0x0005e4000c101924 */
.L_x_20:
[----:B--2---:R-:W2:Y:S04]  /*14c0*/  LD.E R20, desc[UR36][R12.64] ;  /* 0x000000240c147980 */ /* 0x004ea8000c101900 */
[----:B0-----:R-:W3:Y:S04]  /*14d0*/  LD.E R26, desc[UR36][R12.64+0x4] ;  /* 0x000004240c1a7980 */ /* 0x001ee8000c101900 */
[----:B-1----:R-:W4:Y:S01]  /*14e0*/  LD.E R29, desc[UR36][R12.64+0x8] ;  /* 0x000008240c1d7980 */ /* 0x002f22000c101900 */
[----:B------:R-:W-:Y:S02]  /*14f0*/  I2FP.F32.S32 R21, R16 ;  /* 0x0000001000157245 */ /* 0x000fe40000201400 */
[----:B------:R-:W-:-:S02]  /*1500*/  I2FP.F32.S32 R27, R3 ;  /* 0x00000003001b7245 */ /* 0x000fc40000201400 */
[----:B------:R-:W-:Y:S02]  /*1510*/  I2FP.F32.S32 R28, R0 ;  /* 0x00000000001c7245 */ /* 0x000fe40000201400 */
[----:B------:R-:W-:-:S05]  /*1520*/  IADD3 R38, P0, PT, R38, 0x1, RZ ;  /* 0x0000000126267810 */ /* 0x000fca0007f1e0ff */
[----:B------:R-:W-:Y:S02]  /*1530*/  IMAD.X R39, RZ, RZ, R39, P0 ;  /* 0x000000ffff277224 */ /* 0x000fe400000e0627 */
[----:B--2---:R-:W-:Y:S01]  /*1540*/  FADD R21, R21, R20 ;  /* 0x0000001415157221 */ /* 0x004fe20000000000 */
[----:B---3--:R-:W-:-:S04]  /*1550*/  FADD R27, R27, R26 ;  /* 0x0000001a1b1b7221 */ /* 0x008fc80000000000 */
[----:B------:R0:W-:Y:S01]  /*1560*/  ST.E desc[UR36][R12.64], R21 ;  /* 0x000000150c007985 */ /* 0x0001e2000c101924 */
[----:B----4-:R-:W-:-:S03]  /*1570*/  FADD R29, R28, R29 ;  /* 0x0000001d1c1d7221 */ /* 0x010fc60000000000 */
[----:B------:R0:W-:Y:S04]  /*1580*/  ST.E desc[UR36][R12.64+0x4], R27 ;  /* 0x0000041b0c007985 */ /* 0x0001e8000c101924 */
[----:B------:R0:W-:Y:S02]  /*1590*/  ST.E desc[UR36][R12.64+0x8], R29 ;  /* 0x0000081d0c007985 */ /* 0x0001e4000c101924 */
.L_x_16:
[----:B------:R-:W-:Y:S05]  /*15a0*/  BSYNC.RECONVERGENT B4 ;  /* 0x0000000000047941 */ /* 0x000fea0003800200 */
.L_x_15:
[----:B------:R-:W-:-:S05]  /*15b0*/  VIADD R0, R0, 0x1 ;  /* 0x0000000100007836 */ /* 0x000fca0000000000 */
[----:B------:R-:W-:-:S13]  /*15c0*/  ISETP.NE.AND P0, PT, R0, R25, PT ;  /* 0x000000190000720c */ /* 0x000fda0003f05270 */
[----:B------:R-:W-:Y:S05]  /*15d0*/  @P0 BRA `(.L_x_22) ;  /* 0xfffffff400500947 */ /* 0x000fea000383ffff */
.L_x_14:
[----:B------:R-:W-:Y:S05]  /*15e0*/  BSYNC.RECONVERGENT B3 ;  /* 0x0000000000037941 */ /* 0x000fea0003800200 */
.L_x_13:
[----:B------:R-:W-:-:S05]  /*15f0*/  VIADD R3, R3, 0x1 ;  /* 0x0000000103037836 */ /* 0x000fca0000000000 */
[----:B------:R-:W-:-:S13]  /*1600*/  ISETP.NE.AND P0, PT, R3, R24, PT ;  /* 0x000000180300720c */ /* 0x000fda0003f05270 */
[----:B------:R-:W-:Y:S05]  /*1610*/  @P0 BRA `(.L_x_23) ;  /* 0xfffffff4001c0947 */ /* 0x000fea000383ffff */
.L_x_12:
[----:B------:R-:W-:Y:S05]  /*1620*/  BSYNC.RECONVERGENT B2 ;  /* 0x0000000000027941 */ /* 0x000fea0003800200 */
.L_x_11:
[----:B------:R-:W-:-:S04]  /*1630*/  IADD3 R16, PT, PT, R16, 0x1, RZ ;  /* 0x0000000110107810 */ /* 0x000fc80007ffe0ff */
[----:B------:R-:W-:-:S13]  /*1640*/  ISETP.NE.AND P0, PT, R16, R23, PT ;  /* 0x000000171000720c */ /* 0x000fda0003f05270 */
[----:B------:R-:W-:Y:S05]  /*1650*/  @P0 BRA `(.L_x_24) ;  /* 0xfffffff000fc0947 */ /* 0x000fea000383ffff */
[----:B------:R-:W-:Y:S05]  /*1660*/  BSYNC.RECONVERGENT B1 ;  /* 0x0000000000017941 */ /* 0x000fea0003800200 */
.L_x_10:
[----:B------:R-:W-:Y:S05]  /*1670*/  BRA `(.L_x_8) ;  /* 0x0000000800b07947 */ /* 0x000fea0003800000 */
.L_x_9:
[C---:B------:R-:W-:Y:S01]  /*1680*/  IMAD.IADD R6, R22.reuse, 0x1, -R25 ;  /* 0x0000000116067824 */ /* 0x040fe200078e0a19 */
[----:B------:R-:W-:Y:S01]  /*1690*/  I2FP.F32.S32 R0, R22 ;  /* 0x0000001600007245 */ /* 0x000fe20000201400 */
[----:B------:R-:W-:Y:S01]  /*16a0*/  IMAD.IADD R15, R25, 0x1, -R22 ;  /* 0x00000001190f7824 */ /* 0x000fe200078e0a16 */
[----:B------:R-:W-:Y:S01]  /*16b0*/  CS2R R38, SRZ ;  /* 0x0000000000267805 */ /* 0x000fe2000001ff00 */
[----:B------:R-:W-:Y:S01]  /*16c0*/  VIADD R10, R22, 0x1 ;  /* 0x00000001160a7836 */ /* 0x000fe20000000000 */
[----:B------:R-:W-:Y:S01]  /*16d0*/  ISETP.GT.U32.AND P4, PT, R6, -0x4, PT ;  /* 0xfffffffc0600780c */ /* 0x000fe20003f84070 */
[C---:B------:R-:W-:Y:S01]  /*16e0*/  VIADD R11, R22.reuse, 0x2 ;  /* 0x00000002160b7836 */ /* 0x040fe20000000000 */
[----:B------:R-:W-:Y:S01]  /*16f0*/  LOP3.LUT R15, R15, 0x3, RZ, 0xc0, !PT ;  /* 0x000000030f0f7812 */ /* 0x000fe200078ec0ff */
[----:B------:R-:W-:Y:S01]  /*1700*/  VIADD R14, R22, 0x3 ;  /* 0x00000003160e7836 */ /* 0x000fe20000000000 */
[----:B------:R-:W-:Y:S02]  /*1710*/  I2FP.F32.S32 R20, R10 ;  /* 0x0000000a00147245 */ /* 0x000fe40000201400 */
[----:B------:R-:W-:-:S07]  /*1720*/  I2FP.F32.S32 R21, R11 ;  /* 0x0000000b00157245 */ /* 0x000fce0000201400 */
.L_x_37:
[----:B------:R-:W-:Y:S01]  /*1730*/  ISETP.GE.AND P0, PT, R17, R24, PT ;  /* 0x000000181100720c */ /* 0x000fe20003f06270 */
[----:B------:R-:W-:-:S12]  /*1740*/  BSSY.RECONVERGENT B1, `(.L_x_25) ;  /* 0x000009c000017945 */ /* 0x000fd80003800200 */
[----:B0123--:R-:W-:Y:S05]  /*1750*/  @P0 BRA `(.L_x_26) ;  /* 0x0000000800680947 */ /* 0x00ffea0003800000 */
[----:B------:R-:W-:Y:S01]  /*1760*/  I2FP.F32.S32 R26, R16 ;  /* 0x00000010001a7245 */ /* 0x000fe20000201400 */
[----:B------:R-:W-:Y:S02]  /*1770*/  IMAD.MOV.U32 R27, RZ, RZ, R17 ;  /* 0x000000ffff1b7224 */ /* 0x000fe400078e0011 */
[----:B------:R-:W-:-:S07]  /*1780*/  IMAD.WIDE R6, R16, R3, RZ ;  /* 0x0000000310067225 */ /* 0x000fce00078e02ff */
.L_x_36:
[----:B------:R-:W-:Y:S01]  /*1790*/  ISETP.GE.AND P0, PT, R22, R25, PT ;  /* 0x000000191600720c */ /* 0x000fe20003f06270 */
[----:B------:R-:W-:-:S12]  /*17a0*/  BSSY.RECONVERGENT B2, `(.L_x_27) ;  /* 0x0000092000027945 */ /* 0x000fd80003800200 */
[----:B0123--:R-:W-:Y:S05]  /*17b0*/  @P0 BRA `(.L_x_28) ;  /* 0x0000000800400947 */ /* 0x00ffea0003800000 */
[----:B------:R-:W0:Y:S01]  /*17c0*/  LDCU UR4, c[0x0][0x3b8] ;  /* 0x00007700ff0477ac */ /* 0x000e220008000800 */
[----:B------:R-:W-:Y:S01]  /*17d0*/  ISETP.NE.AND P0, PT, R15, RZ, PT ;  /* 0x000000ff0f00720c */ /* 0x000fe20003f05270 */
[----:B------:R-:W-:Y:S01]  /*17e0*/  BSSY.RECONVERGENT B3, `(.L_x_29) ;  /* 0x0000045000037945 */ /* 0x000fe20003800200 */
[----:B------:R-:W-:Y:S01]  /*17f0*/  I2FP.F32.S32 R28, R27 ;  /* 0x0000001b001c7245 */ /* 0x000fe20000201400 */
[----:B------:R-:W-:Y:S02]  /*1800*/  IMAD.MOV.U32 R30, RZ, RZ, R22 ;  /* 0x000000ffff1e7224 */ /* 0x000fe400078e0016 */
[----:B0-----:R-:W-:-:S05]  /*1810*/  IMAD R31, R27, UR4, RZ ;  /* 0x000000041b1f7c24 */ /* 0x001fca000f8e02ff */
[----:B------:R-:W-:-:S04]  /*1820*/  IADD3 R29, P1, PT, R6, R31, RZ ;  /* 0x0000001f061d7210 */ /* 0x000fc80007f3e0ff */
[----:B------:R-:W-:Y:S01]  /*1830*/  LEA.HI.X.SX32 R31, R31, R7, 0x1, P1 ;  /* 0x000000071f1f7211 */ /* 0x000fe200008f0eff */
[----:B------:R-:W-:Y:S08]  /*1840*/  @!P0 BRA `(.L_x_30) ;  /* 0x0000000000f88947 */ /* 0x000ff00003800000 */
[----:B------:R-:W0:Y:S01]  /*1850*/  LDCU.64 UR4, c[0x0][0x388] ;  /* 0x00007100ff0477ac */ /* 0x000e220008000a00 */
[----:B------:R-:W-:-:S04]  /*1860*/  IADD3 R9, P0, PT, R22, R29, RZ ;  /* 0x0000001d16097210 */ /* 0x000fc80007f1e0ff */
[----:B------:R-:W-:Y:S02]  /*1870*/  LEA.HI.X.SX32 R30, R22, R31, 0x1, P0 ;  /* 0x0000001f161e7211 */ /* 0x000fe400000f0eff */
[----:B0-----:R-:W-:-:S04]  /*1880*/  LEA R8, P0, R9, UR4, 0x2 ;  /* 0x0000000409087c11 */ /* 0x001fc8000f8010ff */
[----:B------:R-:W-:-:S05]  /*1890*/  LEA.HI.X R9, R9, UR5, R30, 0x2, P0 ;  /* 0x0000000509097c11 */ /* 0x000fca00080f141e */
[----:B------:R-:W2:Y:S01]  /*18a0*/  LDG.E R30, desc[UR36][R8.64] ;  /* 0x00000024081e7981 */ /* 0x000ea2000c1e1900 */
[----:B------:R-:W-:Y:S01]  /*18b0*/  BSSY.RECONVERGENT B4, `(.L_x_31) ;  /* 0x0000010000047945 */ /* 0x000fe20003800200 */
[----:B------:R-:W-:Y:S02]  /*18c0*/  ISETP.NE.AND P1, PT, R15, 0x1, PT ;  /* 0x000000010f00780c */ /* 0x000fe40003f25270 */
[----:B--2---:R-:W-:-:S04]  /*18d0*/  ISETP.NE.U32.AND P0, PT, R37, R30, PT ;  /* 0x0000001e2500720c */ /* 0x004fc80003f05070 */
[----:B------:R-:W-:-:S13]  /*18e0*/  ISETP.NE.AND.EX P0, PT, R36, RZ, PT, P0 ;  /* 0x000000ff2400720c */ /* 0x000fda0003f05300 */
[----:B------:R-:W-:Y:S05]  /*18f0*/  @P0 BRA `(.L_x_32) ;  /* 0x00000000002c0947 */ /* 0x000fea0003800000 */
[----:B------:R-:W2:Y:S04]  /*1900*/  LD.E R33, desc[UR36][R12.64] ;  /* 0x000000240c217980 */ /* 0x000ea8000c101900 */
[----:B------:R-:W3:Y:S04]  /*1910*/  LD.E R35, desc[UR36][R12.64+0x4] ;  /* 0x000004240c237980 */ /* 0x000ee8000c101900 */
[----:B------:R-:W4:Y:S01]  /*1920*/  LD.E R41, desc[UR36][R12.64+0x8] ;  /* 0x000008240c297980 */ /* 0x000f22000c101900 */
        /* <DEDUP_REMOVED lines=8> */
.L_x_32:
[----:B------:R-:W-:Y:S05]  /*19b0*/  BSYNC.RECONVERGENT B4 ;  /* 0x0000000000047941 */ /* 0x000fea0003800200 */
.L_x_31:
[----:B------:R-:W-:Y:S01]  /*19c0*/  IMAD.MOV.U32 R30, RZ, RZ, R10 ;  /* 0x000000ffff1e7224 */ /* 0x000fe200078e000a */
[----:B------:R-:W-:Y:S06]  /*19d0*/  @!P1 BRA `(.L_x_30) ;  /* 0x0000000000949947 */ /* 0x000fec0003800000 */
[----:B------:R-:W2:Y:S01]  /*19e0*/  LDG.E R30, desc[UR36][R8.64+0x4] ;  /* 0x00000424081e7981 */ /* 0x000ea2000c1e1900 */
[----:B------:R-:W-:Y:S01]  /*19f0*/  BSSY.RECONVERGENT B4, `(.L_x_33) ;  /* 0x0000010000047945 */ /* 0x000fe20003800200 */
[----:B------:R-:W-:Y:S02]  /*1a00*/  ISETP.NE.AND P1, PT, R15, 0x2, PT ;  /* 0x000000020f00780c */ /* 0x000fe40003f25270 */
[----:B--2---:R-:W-:-:S04]  /*1a10*/  ISETP.NE.U32.AND P0, PT, R37, R30, PT ;  /* 0x0000001e2500720c */ /* 0x004fc80003f05070 */
[----:B------:R-:W-:-:S13]  /*1a20*/  ISETP.NE.AND.EX P0, PT, R36, RZ, PT, P0 ;  /* 0x000000ff2400720c */ /* 0x000fda0003f05300 */
[----:B------:R-:W-:Y:S05]  /*1a30*/  @P0 BRA `(.L_x_34) ;  /* 0x00000000002c0947 */ /* 0x000fea0003800000 */
[----:B0-----:R-:W2:Y:S04]  /*1a40*/  LD.E R33, desc[UR36][R12.64] ;  /* 0x000000240c217980 */ /* 0x001ea8000c101900 */
        /* <DEDUP_REMOVED lines=10> */
.L_x_34:
[----:B------:R-:W-:Y:S05]  /*1af0*/  BSYNC.RECONVERGENT B4 ;  /* 0x0000000000047941 */ /* 0x000fea0003800200 */
.L_x_33:
[----:B------:R-:W-:Y:S01]  /*1b00*/  IMAD.MOV.U32 R30, RZ, RZ, R11 ;  /* 0x000000ffff1e7224 */ /* 0x000fe200078e000b */
[----:B------:R-:W-:Y:S06]  /*1b10*/  @!P1 BRA `(.L_x_30) ;  /* 0x0000000000449947 */ /* 0x000fec0003800000 */
[----:B------:R-:W2:Y:S01]  /*1b20*/  LDG.E R8, desc[UR36][R8.64+0x8] ;  /* 0x0000082408087981 */ /* 0x000ea2000c1e1900 */
[----:B------:R-:W-:Y:S01]  /*1b30*/  IMAD.MOV.U32 R30, RZ, RZ, R14 ;  /* 0x000000ffff1e7224 */ /* 0x000fe200078e000e */
[----:B--2---:R-:W-:-:S04]  /*1b40*/  ISETP.NE.U32.AND P0, PT, R37, R8, PT ;  /* 0x000000082500720c */ /* 0x004fc80003f05070 */
[----:B------:R-:W-:-:S13]  /*1b50*/  ISETP.NE.AND.EX P0, PT, R36, RZ, PT, P0 ;  /* 0x000000ff2400720c */ /* 0x000fda0003f05300 */
[----:B------:R-:W-:Y:S05]  /*1b60*/  @P0 BRA `(.L_x_30) ;  /* 0x0000000000300947 */ /* 0x000fea0003800000 */
[----:B------:R-:W2:Y:S04]  /*1b70*/  LD.E R9, desc[UR36][R12.64] ;  /* 0x000000240c097980 */ /* 0x000ea8000c101900 */
[----:B01----:R-:W3:Y:S04]  /*1b80*/  LD.E R33, desc[UR36][R12.64+0x4] ;  /* 0x000004240c217980 */ /* 0x003ee8000c101900 */
[----:B------:R-:W4:Y:S01]  /*1b90*/  LD.E R8, desc[UR36][R12.64+0x8] ;  /* 0x000008240c087980 */ /* 0x000f22000c101900 */
[----:B------:R-:W-:Y:S01]  /*1ba0*/  IADD3 R38, P0, PT, R38, 0x1, RZ ;  /* 0x0000000126267810 */ /* 0x000fe20007f1e0ff */
[----:B------:R-:W-:-:S04]  /*1bb0*/  IMAD.MOV.U32 R30, RZ, RZ, R14 ;  /* 0x000000ffff1e7224 */ /* 0x000fc800078e000e */
[----:B------:R-:W-:Y:S02]  /*1bc0*/  IMAD.X R39, RZ, RZ, R39, P0 ;  /* 0x000000ffff277224 */ /* 0x000fe400000e0627 */
[----:B--2---:R-:W-:Y:S01]  /*1bd0*/  FADD R9, R26, R9 ;  /* 0x000000091a097221 */ /* 0x004fe20000000000 */
[----:B---3--:R-:W-:-:S04]  /*1be0*/  FADD R33, R28, R33 ;  /* 0x000000211c217221 */ /* 0x008fc80000000000 */
[----:B------:R2:W-:Y:S01]  /*1bf0*/  ST.E desc[UR36][R12.64], R9 ;  /* 0x000000090c007985 */ /* 0x0005e2000c101924 */
[----:B----4-:R-:W-:-:S03]  /*1c00*/  FADD R35, R21, R8 ;  /* 0x0000000815237221 */ /* 0x010fc60000000000 */
[----:B------:R2:W-:Y:S04]  /*1c10*/  ST.E desc[UR36][R12.64+0x4], R33 ;  /* 0x000004210c007985 */ /* 0x0005e8000c101924 */
[----:B------:R2:W-:Y:S02]  /*1c20*/  ST.E desc[UR36][R12.64+0x8], R35 ;  /* 0x000008230c007985 */ /* 0x0005e4000c101924 */
.L_x_30:
[----:B------:R-:W-:Y:S05]  /*1c30*/  BSYNC.RECONVERGENT B3 ;  /* 0x0000000000037941 */ /* 0x000fea0003800200 */
.L_x_29:
[----:B------:R-:W-:Y:S05]  /*1c40*/  @P4 BRA `(.L_x_28) ;  /* 0x00000004001c4947 */ /* 0x000fea0003800000 */
.L_x_35:
[----:B---3--:R-:W3:Y:S01]  /*1c50*/  LDCU.64 UR4, c[0x0][0x388] ;  /* 0x00007100ff0477ac */ /* 0x008ee20008000a00 */
[----:B--2---:R-:W-:-:S04]  /*1c60*/  IADD3 R9, P0, PT, R30, R29, RZ ;  /* 0x0000001d1e097210 */ /* 0x004fc80007f1e0ff */
[----:B------:R-:W-:Y:S02]  /*1c70*/  LEA.HI.X.SX32 R32, R30, R31, 0x1, P0 ;  /* 0x0000001f1e207211 */ /* 0x000fe400000f0eff */
[----:B---3--:R-:W-:-:S04]  /*1c80*/  LEA R8, P0, R9, UR4, 0x2 ;  /* 0x0000000409087c11 */ /* 0x008fc8000f8010ff */
[----:B------:R-:W-:-:S05]  /*1c90*/  LEA.HI.X R9, R9, UR5, R32, 0x2, P0 ;  /* 0x0000000509097c11 */ /* 0x000fca00080f1420 */
[----:B------:R-:W2:Y:S02]  /*1ca0*/  LDG.E R32, desc[UR36][R8.64] ;  /* 0x0000002408207981 */ /* 0x000ea4000c1e1900 */
[----:B--2---:R-:W-:-:S04]  /*1cb0*/  ISETP.NE.U32.AND P0, PT, R37, R32, PT ;  /* 0x000000202500720c */ /* 0x004fc80003f05070 */
[----:B------:R-:W-:-:S13]  /*1cc0*/  ISETP.NE.AND.EX P0, PT, R36, RZ, PT, P0 ;  /* 0x000000ff2400720c */ /* 0x000fda0003f05300 */
[----:B01----:R-:W2:Y:S04]  /*1cd0*/  @!P0 LD.E R33, desc[UR36][R12.64] ;  /* 0x000000240c218980 */ /* 0x003ea8000c101900 */
[----:B------:R-:W3:Y:S04]  /*1ce0*/  @!P0 LD.E R35, desc[UR36][R12.64+0x4] ;  /* 0x000004240c238980 */ /* 0x000ee8000c101900 */
[----:B------:R-:W4:Y:S01]  /*1cf0*/  @!P0 LD.E R41, desc[UR36][R12.64+0x8] ;  /* 0x000008240c298980 */ /* 0x000f22000c101900 */
[----:B------:R-:W-:Y:S01]  /*1d00*/  @!P0 I2FP.F32.S32 R32, R30 ;  /* 0x0000001e00208245 */ /* 0x000fe20000201400 */
[----:B--2---:R-:W-:Y:S01]  /*1d10*/  @!P0 FADD R33, R26, R33 ;  /* 0x000000211a218221 */ /* 0x004fe20000000000 */
[----:B---3--:R-:W-:-:S04]  /*1d20*/  @!P0 FADD R35, R28, R35 ;  /* 0x000000231c238221 */ /* 0x008fc80000000000 */
[----:B------:R0:W-:Y:S01]  /*1d30*/  @!P0 ST.E desc[UR36][R12.64], R33 ;  /* 0x000000210c008985 */ /* 0x0001e2000c101924 */
[----:B----4-:R-:W-:-:S03]  /*1d40*/  @!P0 FADD R41, R32, R41 ;  /* 0x0000002920298221 */ /* 0x010fc60000000000 */
[----:B------:R1:W-:Y:S04]  /*1d50*/  @!P0 ST.E desc[UR36][R12.64+0x4], R35 ;  /* 0x000004230c008985 */ /* 0x0003e8000c101924 */
[----:B------:R2:W-:Y:S04]  /*1d60*/  @!P0 ST.E desc[UR36][R12.64+0x8], R41 ;  /* 0x000008290c008985 */ /* 0x0005e8000c101924 */
[----:B------:R-:W3:Y:S02]  /*1d70*/  LDG.E R32, desc[UR36][R8.64+0x4] ;  /* 0x0000042408207981 */ /* 0x000ee4000c1e1900 */
[----:B---3--:R-:W-:-:S04]  /*1d80*/  ISETP.NE.U32.AND P1, PT, R37, R32, PT ;  /* 0x000000202500720c */ /* 0x008fc80003f25070 */
[----:B------:R-:W-:-:S13]  /*1d90*/  ISETP.NE.AND.EX P1, PT, R36, RZ, PT, P1 ;  /* 0x000000ff2400720c */ /* 0x000fda0003f25310 */
[----:B------:R-:W3:Y:S04]  /*1da0*/  @!P1 LD.E R43, desc[UR36][R12.64] ;  /* 0x000000240c2b9980 */ /* 0x000ee8000c101900 */
[----:B------:R-:W4:Y:S04]  /*1db0*/  @!P1 LD.E R45, desc[UR36][R12.64+0x4] ;  /* 0x000004240c2d9980 */ /* 0x000f28000c101900 */
[----:B------:R-:W0:Y:S01]  /*1dc0*/  @!P1 LD.E R34, desc[UR36][R12.64+0x8] ;  /* 0x000008240c229980 */ /* 0x000e22000c101900 */
[----:B------:R-:W-:-:S04]  /*1dd0*/  @!P1 IADD3 R32, PT, PT, R30, 0x1, RZ ;  /* 0x000000011e209810 */ /* 0x000fc80007ffe0ff */
[----:B------:R-:W-:Y:S01]  /*1de0*/  @!P1 I2FP.F32.S32 R32, R32 ;  /* 0x0000002000209245 */ /* 0x000fe20000201400 */
[----:B---3--:R-:W-:Y:S01]  /*1df0*/  @!P1 FADD R43, R26, R43 ;  /* 0x0000002b1a2b9221 */ /* 0x008fe20000000000 */
[----:B----4-:R-:W-:-:S04]  /*1e00*/  @!P1 FADD R45, R28, R45 ;  /* 0x0000002d1c2d9221 */ /* 0x010fc80000000000 */
[----:B------:R-:W-:Y:S01]  /*1e10*/  @!P1 ST.E desc[UR36][R12.64], R43 ;  /* 0x0000002b0c009985 */ /* 0x000fe2000c101924 */
[----:B0-----:R-:W-:-:S03]  /*1e20*/  @!P1 FADD R33, R32, R34 ;  /* 0x0000002220219221 */ /* 0x001fc60000000000 */
[----:B------:R-:W-:Y:S04]  /*1e30*/  @!P1 ST.E desc[UR36][R12.64+0x4], R45 ;  /* 0x0000042d0c009985 */ /* 0x000fe8000c101924 */
[----:B------:R0:W-:Y:S04]  /*1e40*/  @!P1 ST.E desc[UR36][R12.64+0x8], R33 ;  /* 0x000008210c009985 */ /* 0x0001e8000c101924 */
[----:B------:R-:W3:Y:S02]  /*1e50*/  LDG.E R32, desc[UR36][R8.64+0x8] ;  /* 0x0000082408207981 */ /* 0x000ee4000c1e1900 */
[----:B---3--:R-:W-:-:S04]  /*1e60*/  ISETP.NE.U32.AND P2, PT, R37, R32, PT ;  /* 0x000000202500720c */ /* 0x008fc80003f45070 */
[----:B------:R-:W-:-:S13]  /*1e70*/  ISETP.NE.AND.EX P2, PT, R36, RZ, PT, P2 ;  /* 0x000000ff2400720c */ /* 0x000fda0003f45320 */
[----:B-1----:R-:W3:Y:S04]  /*1e80*/  @!P2 LD.E R35, desc[UR36][R12.64] ;  /* 0x000000240c23a980 */ /* 0x002ee8000c101900 */
[----:B--2---:R-:W2:Y:S04]  /*1e90*/  @!P2 LD.E R41, desc[UR36][R12.64+0x4] ;  /* 0x000004240c29a980 */ /* 0x004ea8000c101900 */
[----:B------:R-:W0:Y:S01]  /*1ea0*/  @!P2 LD.E R34, desc[UR36][R12.64+0x8] ;  /* 0x000008240c22a980 */ /* 0x000e22000c101900 */
[----:B------:R-:W-:-:S05]  /*1eb0*/  @!P2 VIADD R32, R30, 0x2 ;  /* 0x000000021e20a836 */ /* 0x000fca0000000000 */
[----:B------:R-:W-:Y:S01]  /*1ec0*/  @!P2 I2FP.F32.S32 R32, R32 ;  /* 0x000000200020a245 */ /* 0x000fe20000201400 */
[----:B---3--:R-:W-:Y:S01]  /*1ed0*/  @!P2 FADD R35, R26, R35 ;  /* 0x000000231a23a221 */ /* 0x008fe20000000000 */
[----:B--2---:R-:W-:-:S04]  /*1ee0*/  @!P2 FADD R41, R28, R41 ;  /* 0x000000291c29a221 */ /* 0x004fc80000000000 */
[----:B------:R1:W-:Y:S01]  /*1ef0*/  @!P2 ST.E desc[UR36][R12.64], R35 ;  /* 0x000000230c00a985 */ /* 0x0003e2000c101924 */
[----:B0-----:R-:W-:-:S03]  /*1f00*/  @!P2 FADD R33, R32, R34 ;  /* 0x000000222021a221 */ /* 0x001fc60000000000 */
[----:B------:R3:W-:Y:S04]  /*1f10*/  @!P2 ST.E desc[UR36][R12.64+0x4], R41 ;  /* 0x000004290c00a985 */ /* 0x0007e8000c101924 */
[----:B------:R3:W-:Y:S04]  /*1f20*/  @!P2 ST.E desc[UR36][R12.64+0x8], R33 ;  /* 0x000008210c00a985 */ /* 0x0007e8000c101924 */
[----:B------:R-:W2:Y:S02]  /*1f30*/  LDG.E R8, desc[UR36][R8.64+0xc] ;  /* 0x00000c2408087981 */ /* 0x000ea4000c1e1900 */
[----:B--2---:R-:W-:-:S04]  /*1f40*/  ISETP.NE.U32.AND P3, PT, R37, R8, PT ;  /* 0x000000082500720c */ /* 0x004fc80003f65070 */
[----:B------:R-:W-:-:S13]  /*1f50*/  ISETP.NE.AND.EX P3, PT, R36, RZ, PT, P3 ;  /* 0x000000ff2400720c */ /* 0x000fda0003f65330 */
[----:B------:R-:W1:Y:S04]  /*1f60*/  @!P3 LD.E R34, desc[UR36][R12.64+0x8] ;  /* 0x000008240c22b980 */ /* 0x000e68000c101900 */
[----:B------:R-:W2:Y:S04]  /*1f70*/  @!P3 LD.E R43, desc[UR36][R12.64] ;  /* 0x000000240c2bb980 */ /* 0x000ea8000c101900 */
[----:B------:R-:W4:Y:S01]  /*1f80*/  @!P3 LD.E R45, desc[UR36][R12.64+0x4] ;  /* 0x000004240c2db980 */ /* 0x000f22000c101900 */
[----:B------:R-:W-:Y:S01]  /*1f90*/  @!P3 VIADD R32, R30, 0x3 ;  /* 0x000000031e20b836 */ /* 0x000fe20000000000 */
[----:B------:R-:W-:Y:S01]  /*1fa0*/  @!P0 IADD3 R38, P6, PT, R38, 0x1, RZ ;  /* 0x0000000126268810 */ /* 0x000fe20007fde0ff */
[----:B------:R-:W-:-:S03]  /*1fb0*/  VIADD R30, R30, 0x4 ;  /* 0x000000041e1e7836 */ /* 0x000fc60000000000 */
[----:B------:R-:W-:Y:S01]  /*1fc0*/  @!P3 I2FP.F32.S32 R32, R32 ;  /* 0x000000200020b245 */ /* 0x000fe20000201400 */
[----:B------:R-:W-:Y:S01]  /*1fd0*/  @!P0 IMAD.X R39, RZ, RZ, R39, P6 ;  /* 0x000000ffff278224 */ /* 0x000fe200030e0627 */
[----:B------:R-:W-:-:S04]  /*1fe0*/  @!P1 IADD3 R38, P5, PT, R38, 0x1, RZ ;  /* 0x0000000126269810 */ /* 0x000fc80007fbe0ff */
[----:B------:R-:W-:Y:S01]  /*1ff0*/  @!P2 IADD3 R38, P0, PT, R38, 0x1, RZ ;  /* 0x000000012626a810 */ /* 0x000fe20007f1e0ff */
[----:B------:R-:W-:Y:S01]  /*2000*/  @!P1 IMAD.X R39, RZ, RZ, R39, P5 ;  /* 0x000000ffff279224 */ /* 0x000fe200028e0627 */
[----:B------:R-:W-:Y:S02]  /*2010*/  ISETP.NE.AND P1, PT, R30, R25, PT ;  /* 0x000000191e00720c */ /* 0x000fe40003f25270 */
[----:B------:R-:W-:Y:S01]  /*2020*/  @!P3 IADD3 R38, P5, PT, R38, 0x1, RZ ;  /* 0x000000012626b810 */ /* 0x000fe20007fbe0ff */
[----:B------:R-:W-:-:S04]  /*2030*/  @!P2 IMAD.X R39, RZ, RZ, R39, P0 ;  /* 0x000000ffff27a224 */ /* 0x000fc800000e0627 */
[----:B------:R-:W-:Y:S02]  /*2040*/  @!P3 IMAD.X R39, RZ, RZ, R39, P5 ;  /* 0x000000ffff27b224 */ /* 0x000fe400028e0627 */
[----:B-1----:R-:W-:Y:S01]  /*2050*/  @!P3 FADD R35, R32, R34 ;  /* 0x000000222023b221 */ /* 0x002fe20000000000 */
[----:B--2---:R-:W-:-:S04]  /*2060*/  @!P3 FADD R43, R26, R43 ;  /* 0x0000002b1a2bb221 */ /* 0x004fc80000000000 */
[----:B------:R3:W-:Y:S01]  /*2070*/  @!P3 ST.E desc[UR36][R12.64+0x8], R35 ;  /* 0x000008230c00b985 */ /* 0x0007e2000c101924 */
[----:B----4-:R-:W-:-:S03]  /*2080*/  @!P3 FADD R45, R28, R45 ;  /* 0x0000002d1c2db221 */ /* 0x010fc60000000000 */
[----:B------:R3:W-:Y:S04]  /*2090*/  @!P3 ST.E desc[UR36][R12.64], R43 ;  /* 0x0000002b0c00b985 */ /* 0x0007e8000c101924 */
[----:B------:R3:W-:Y:S01]  /*20a0*/  @!P3 ST.E desc[UR36][R12.64+0x4], R45 ;  /* 0x0000042d0c00b985 */ /* 0x0007e2000c101924 */
[----:B------:R-:W-:Y:S05]  /*20b0*/  @P1 BRA `(.L_x_35) ;  /* 0xfffffff800e41947 */ /* 0x000fea000383ffff */
.L_x_28:
[----:B------:R-:W-:Y:S05]  /*20c0*/  BSYNC.RECONVERGENT B2 ;  /* 0x0000000000027941 */ /* 0x000fea0003800200 */
.L_x_27:
[----:B------:R-:W-:-:S05]  /*20d0*/  VIADD R27, R27, 0x1 ;  /* 0x000000011b1b7836 */ /* 0x000fca0000000000 */
[----:B------:R-:W-:-:S13]  /*20e0*/  ISETP.NE.AND P0, PT, R27, R24, PT ;  /* 0x000000181b00720c */ /* 0x000fda0003f05270 */
[----:B------:R-:W-:Y:S05]  /*20f0*/  @P0 BRA `(.L_x_36) ;  /* 0xfffffff400a40947 */ /* 0x000fea000383ffff */
.L_x_26:
[----:B------:R-:W-:Y:S05]  /*2100*/  BSYNC.RECONVERGENT B1 ;  /* 0x0000000000017941 */ /* 0x000fea0003800200 */
.L_x_25:
[----:B------:R-:W-:-:S05]  /*2110*/  VIADD R16, R16, 0x1 ;  /* 0x0000000110107836 */ /* 0x000fca0000000000 */
[----:B------:R-:W-:-:S13]  /*2120*/  ISETP.NE.AND P0, PT, R16, R23, PT ;  /* 0x000000171000720c */ /* 0x000fda0003f05270 */
[----:B------:R-:W-:Y:S05]  /*2130*/  @P0 BRA `(.L_x_37) ;  /* 0xfffffff4007c0947 */ /* 0x000fea000383ffff */
.L_x_8:
[----:B------:R-:W-:Y:S05]  /*2140*/  BSYNC.RECONVERGENT B0 ;  /* 0x0000000000007941 */ /* 0x000fea0003800200 */
.L_x_7:
[----:B------:R-:W-:Y:S01]  /*2150*/  ISETP.GE.U32.AND P0, PT, R38, 0x1, PT ;  /* 0x000000012600780c */ /* 0x000fe20003f06070 */
[----:B------:R-:W-:Y:S03]  /*2160*/  BSSY.RECONVERGENT B0, `(.L_x_38) ;  /* 0x000008a000007945 */ /* 0x000fe60003800200 */
[----:B------:R-:W-:-:S13]  /*2170*/  ISETP.GE.AND.EX P0, PT, R39, RZ, PT, P0 ;  /* 0x000000ff2700720c */ /* 0x000fda0003f06300 */
[----:B------:R-:W4:Y:S01]  /*2180*/  @!P0 LDC.64 R6, c[0x0][0x390] ;  /* 0x0000e400ff068b82 */ /* 0x000f220000000a00 */
[----:B------:R-:W-:Y:S01]  /*2190*/  @!P0 IMAD.MOV.U32 R3, RZ, RZ, 0x4cbebc20 ;  /* 0x4cbebc20ff038424 */ /* 0x000fe200078e00ff */
[----:B----4-:R-:W-:-:S04]  /*21a0*/  @!P0 LEA R6, P1, R18, R6, 0x2 ;  /* 0x0000000612068211 */ /* 0x010fc800078210ff */
[----:B------:R-:W-:-:S05]  /*21b0*/  @!P0 LEA.HI.X R7, R18, R7, R2, 0x2, P1 ;  /* 0x0000000712078211 */ /* 0x000fca00008f1402 */
[----:B------:R4:W-:Y:S01]  /*21c0*/  @!P0 STG.E desc[UR36][R6.64], R3 ;  /* 0x0000000306008986 */ /* 0x0009e2000c101924 */
[----:B------:R-:W-:Y:S05]  /*21d0*/  @!P0 BRA `(.L_x_39) ;  /* 0x0000000800088947 */ /* 0x000fea0003800000 */
[----:B------:R-:W5:Y:S02]  /*21e0*/  LDCU UR4, c[0x0][0x39c] ;  /* 0x00007380ff0477ac */ /* 0x000f640008000800 */
[----:B-----5:R-:W-:-:S09]  /*21f0*/  UISETP.GE.AND UP0, UPT, UR4, -0x2, UPT ;  /* 0xfffffffe0400788c */ /* 0x020fd2000bf06270 */
[----:B------:R-:W-:Y:S05]  /*2200*/  BRA.U !UP0, `(.L_x_39) ;  /* 0x0000000508fc7547 */ /* 0x000fea000b800000 */
[----:B------:R-:W5:Y:S01]  /*2210*/  LDC R0, c[0x0][0x39c] ;  /* 0x0000e700ff007b82 */ /* 0x000f620000000800 */
[----:B----4-:R4:W0:Y:S01]  /*2220*/  I2F.U64 R3, R38 ;  /* 0x0000002600037312 */ /* 0x0108220000301000 */
[----:B------:R-:W-:Y:S01]  /*2230*/  UISETP.GE.AND UP0, UPT, UR4, 0x1, UPT ;  /* 0x000000010400788c */ /* 0x000fe2000bf06270 */
[----:B------:R-:W-:Y:S02]  /*2240*/  IMAD.MOV.U32 R11, RZ, RZ, RZ ;  /* 0x000000ffff0b7224 */ /* 0x000fe400078e00ff */
[----:B-----5:R-:W-:-:S05]  /*2250*/  VIADD R0, R0, 0x3 ;  /* 0x0000000300007836 */ /* 0x020fca0000000000 */
[----:B------:R-:W-:-:S04]  /*2260*/  VIMNMX R0, PT, PT, R0, 0x1, !PT ;  /* 0x0000000100007848 */ /* 0x000fc80007fe0100 */
[----:B------:R-:W-:Y:S01]  /*2270*/  LOP3.LUT R10, R0, 0x3, RZ, 0xc0, !PT ;  /* 0x00000003000a7812 */ /* 0x000fe200078ec0ff */
[----:B0---4-:R-:W-:Y:S06]  /*2280*/  BRA.U !UP0, `(.L_x_40) ;  /* 0x0000000508447547 */ /* 0x011fec000b800000 */
[----:B------:R-:W0:Y:S01]  /*2290*/  LDCU.64 UR4, c[0x0][0x390] ;  /* 0x00007200ff0477ac */ /* 0x000e220008000a00 */
[----:B------:R-:W-:Y:S01]  /*22a0*/  IADD3 R6, P0, PT, R4, 0x8, RZ ;  /* 0x0000000804067810 */ /* 0x000fe20007f1e0ff */
[----:B------:R-:W-:Y:S01]  /*22b0*/  BSSY.RECONVERGENT B1, `(.L_x_40) ;  /* 0x000004e000017945 */ /* 0x000fe20003800200 */
[----:B------:R-:W-:-:S03]  /*22c0*/  LOP3.LUT R11, R0, 0x7ffffffc, RZ, 0xc0, !PT ;  /* 0x7ffffffc000b7812 */ /* 0x000fc600078ec0ff */
[----:B------:R-:W-:Y:S02]  /*22d0*/  IMAD.X R7, RZ, RZ, R5, P0 ;  /* 0x000000ffff077224 */ /* 0x000fe400000e0605 */
[----:B-123--:R-:W-:Y:S01]  /*22e0*/  IMAD.MOV R12, RZ, RZ, -R11 ;  /* 0x000000ffff0c7224 */ /* 0x00efe200078e0a0b */
[----:B0-----:R-:W-:-:S04]  /*22f0*/  LEA R14, P2, R18, UR4, 0x2 ;  /* 0x00000004120e7c11 */ /* 0x001fc8000f8410ff */
[----:B------:R-:W-:Y:S02]  /*2300*/  IADD3 R14, P1, PT, R14, 0x8, RZ ;  /* 0x000000080e0e7810 */ /* 0x000fe40007f3e0ff */
[----:B------:R-:W-:-:S04]  /*2310*/  LEA.HI.X R17, R18, UR5, R2, 0x2, P2 ;  /* 0x0000000512117c11 */ /* 0x000fc800090f1402 */
[----:B------:R-:W-:-:S07]  /*2320*/  IADD3.X R17, PT, PT, RZ, R17, RZ, P1, !PT ;  /* 0x00000011ff117210 */ /* 0x000fce0000ffe4ff */
.L_x_49:
[----:B------:R-:W2:Y:S01]  /*2330*/  LD.E R0, desc[UR36][R6.64+-0x8] ;  /* 0xfffff82406007980 */ /* 0x000ea2000c101900 */
[----:B0-----:R-:W0:Y:S01]  /*2340*/  MUFU.RCP R8, R3 ;  /* 0x0000000300087308 */ /* 0x001e220000001000 */
[----:B------:R-:W-:Y:S01]  /*2350*/  VIADD R12, R12, 0x4 ;  /* 0x000000040c0c7836 */ /* 0x000fe20000000000 */
[----:B------:R-:W-:Y:S04]  /*2360*/  BSSY.RECONVERGENT B2, `(.L_x_41) ;  /* 0x000000d000027945 */ /* 0x000fe80003800200 */
[----:B------:R-:W-:Y:S01]  /*2370*/  ISETP.NE.AND P2, PT, R12, RZ, PT ;  /* 0x000000ff0c00720c */ /* 0x000fe20003f45270 */
[----:B0-----:R-:W-:-:S04]  /*2380*/  FFMA R9, -R3, R8, 1 ;  /* 0x3f80000003097423 */ /* 0x001fc80000000108 */
[----:B------:R-:W-:Y:S01]  /*2390*/  FFMA R9, R8, R9, R8 ;  /* 0x0000000908097223 */ /* 0x000fe20000000008 */
[----:B--2---:R-:W0:Y:S03]  /*23a0*/  FCHK P0, R0, R3 ;  /* 0x0000000300007302 */ /* 0x004e260000000000 */
[----:B------:R-:W-:-:S04]  /*23b0*/  FFMA R8, R0, R9, RZ ;  /* 0x0000000900087223 */ /* 0x000fc800000000ff */
[----:B------:R-:W-:-:S04]  /*23c0*/  FFMA R13, -R3, R8, R0 ;  /* 0x00000008030d7223 */ /* 0x000fc80000000100 */
[----:B------:R-:W-:Y:S01]  /*23d0*/  FFMA R13, R9, R13, R8 ;  /* 0x0000000d090d7223 */ /* 0x000fe20000000008 */
[----:B------:R-:W-:Y:S02]  /*23e0*/  IMAD.MOV.U32 R8, RZ, RZ, R14 ;  /* 0x000000ffff087224 */ /* 0x000fe400078e000e */
[----:B------:R-:W-:Y:S01]  /*23f0*/  IMAD.MOV.U32 R9, RZ, RZ, R17 ;  /* 0x000000ffff097224 */ /* 0x000fe200078e0011 */
[----:B0-----:R-:W-:Y:S06]  /*2400*/  @!P0 BRA `(.L_x_42) ;  /* 0x0000000000088947 */ /* 0x001fec0003800000 */
[----:B------:R-:W-:-:S07]  /*2410*/  MOV R14, 0x2430 ;  /* 0x00002430000e7802 */ /* 0x000fce0000000f00 */
[----:B------:R-:W-:Y:S05]  /*2420*/  CALL.REL.NOINC `($__internal_0_$__cuda_sm3x_div_rn_noftz_f32_slowpath) ;  /* 0x00000004008c7944 */ /* 0x000fea0003c00000 */
.L_x_42:
[----:B------:R-:W-:Y:S05]  /*2430*/  BSYNC.RECONVERGENT B2 ;  /* 0x0000000000027941 */ /* 0x000fea0003800200 */
.L_x_41:
[----:B------:R0:W-:Y:S04]  /*2440*/  STG.E desc[UR36][R8.64+-0x8], R13 ;  /* 0xfffff80d08007986 */ /* 0x0001e8000c101924 */
[----:B------:R-:W2:Y:S01]  /*2450*/  LD.E R16, desc[UR36][R6.64+-0x4] ;  /* 0xfffffc2406107980 */ /* 0x000ea2000c101900 */
[----:B------:R-:W1:Y:S01]  /*2460*/  MUFU.RCP R0, R3 ;  /* 0x0000000300007308 */ /* 0x000e620000001000 */
[----:B------:R-:W-:Y:S01]  /*2470*/  BSSY.RECONVERGENT B2, `(.L_x_43) ;  /* 0x000000c000027945 */ /* 0x000fe20003800200 */
[----:B-1----:R-:W-:-:S04]  /*2480*/  FFMA R15, -R3, R0, 1 ;  /* 0x3f800000030f7423 */ /* 0x002fc80000000100 */
[----:B------:R-:W-:Y:S02]  /*2490*/  FFMA R0, R0, R15, R0 ;  /* 0x0000000f00007223 */ /* 0x000fe40000000000 */
[----:B--2---:R-:W1:Y:S02]  /*24a0*/  FCHK P0, R16, R3 ;  /* 0x0000000310007302 */ /* 0x004e640000000000 */
[----:B------:R-:W-:-:S04]  /*24b0*/  FFMA R14, R0, R16, RZ ;  /* 0x00000010000e7223 */ /* 0x000fc800000000ff */
[----:B------:R-:W-:-:S04]  /*24c0*/  FFMA R15, -R3, R14, R16 ;  /* 0x0000000e030f7223 */ /* 0x000fc80000000110 */
[----:B------:R-:W-:Y:S01]  /*24d0*/  FFMA R15, R0, R15, R14 ;  /* 0x0000000f000f7223 */ /* 0x000fe2000000000e */
[----:B01----:R-:W-:Y:S06]  /*24e0*/  @!P0 BRA `(.L_x_44) ;  /* 0x0000000000108947 */ /* 0x003fec0003800000 */
[----:B------:R-:W-:Y:S01]  /*24f0*/  IMAD.MOV.U32 R0, RZ, RZ, R16 ;  /* 0x000000ffff007224 */ /* 0x000fe200078e0010 */
[----:B------:R-:W-:-:S07]  /*2500*/  MOV R14, 0x2520 ;  /* 0x00002520000e7802 */ /* 0x000fce0000000f00 */
[----:B------:R-:W-:Y:S05]  /*2510*/  CALL.REL.NOINC `($__internal_0_$__cuda_sm3x_div_rn_noftz_f32_slowpath) ;  /* 0x0000000400507944 */ /* 0x000fea0003c00000 */
[----:B------:R-:W-:-:S07]  /*2520*/  IMAD.MOV.U32 R15, RZ, RZ, R13 ;  /* 0x000000ffff0f7224 */ /* 0x000fce00078e000d */
.L_x_44:
[----:B------:R-:W-:Y:S05]  /*2530*/  BSYNC.RECONVERGENT B2 ;  /* 0x0000000000027941 */ /* 0x000fea0003800200 */
.L_x_43:
        /* <DEDUP_REMOVED lines=14> */
.L_x_46:
[----:B------:R-:W-:Y:S05]  /*2620*/  BSYNC.RECONVERGENT B2 ;  /* 0x0000000000027941 */ /* 0x000fea0003800200 */
.L_x_45:
        /* <DEDUP_REMOVED lines=15> */
.L_x_48:
[----:B------:R-:W-:Y:S05]  /*2720*/  BSYNC.RECONVERGENT B2 ;  /* 0x0000000000027941 */ /* 0x000fea0003800200 */
.L_x_47:
[----:B------:R0:W-:Y:S01]  /*2730*/  STG.E desc[UR36][R8.64+0x4], R15 ;  /* 0x0000040f08007986 */ /* 0x0001e2000c101924 */
[----:B------:R-:W-:Y:S02]  /*2740*/  IADD3 R6, P0, PT, R6, 0x10, RZ ;  /* 0x0000001006067810 */ /* 0x000fe40007f1e0ff */
[----:B------:R-:W-:-:S03]  /*2750*/  IADD3 R14, P1, PT, R8, 0x10, RZ ;  /* 0x00000010080e7810 */ /* 0x000fc60007f3e0ff */
[----:B------:R-:W-:Y:S02]  /*2760*/  IMAD.X R7, RZ, RZ, R7, P0 ;  /* 0x000000ffff077224 */ /* 0x000fe400000e0607 */
[----:B------:R-:W-:Y:S01]  /*2770*/  IMAD.X R17, RZ, RZ, R9, P1 ;  /* 0x000000ffff117224 */ /* 0x000fe200008e0609 */
[----:B------:R-:W-:Y:S07]  /*2780*/  @P2 BRA `(.L_x_49) ;  /* 0xfffffff800e82947 */ /* 0x000fee000383ffff */
[----:B------:R-:W-:Y:S05]  /*2790*/  BSYNC.RECONVERGENT B1 ;  /* 0x0000000000017941 */ /* 0x000fea0003800200 */
.L_x_40:
[----:B------:R-:W-:-:S13]  /*27a0*/  ISETP.NE.AND P0, PT, R10, RZ, PT ;  /* 0x000000ff0a00720c */ /* 0x000fda0003f05270 */
[----:B------:R-:W-:Y:S05]  /*27b0*/  @!P0 BRA `(.L_x_39) ;  /* 0x0000000000908947 */ /* 0x000fea0003800000 */
[----:B------:R-:W4:Y:S01]  /*27c0*/  LDCU.64 UR4, c[0x0][0x390] ;  /* 0x00007200ff0477ac */ /* 0x000f220008000a00 */
[C---:B------:R-:W-:Y:S01]  /*27d0*/  IADD3 R18, P0, PT, R11.reuse, R18, RZ ;  /* 0x000000120b127210 */ /* 0x040fe20007f1e0ff */
[----:B0-2---:R-:W-:-:S04]  /*27e0*/  IMAD.WIDE.U32 R8, R11, 0x4, R4 ;  /* 0x000000040b087825 */ /* 0x005fc800078e0004 */
[----:B------:R-:W-:Y:S02]  /*27f0*/  IMAD.X R11, RZ, RZ, R2, P0 ;  /* 0x000000ffff0b7224 */ /* 0x000fe400000e0602 */
[----:B------:R-:W-:Y:S02]  /*2800*/  IMAD.MOV.U32 R7, RZ, RZ, R9 ;  /* 0x000000ffff077224 */ /* 0x000fe400078e0009 */
[----:B------:R-:W-:Y:S02]  /*2810*/  IMAD.MOV.U32 R2, RZ, RZ, R8 ;  /* 0x000000ffff027224 */ /* 0x000fe400078e0008 */
[----:B------:R-:W-:Y:S01]  /*2820*/  IMAD.MOV R10, RZ, RZ, -R10 ;  /* 0x000000ffff0a7224 */ /* 0x000fe200078e0a0a */
[----:B----4-:R-:W-:-:S04]  /*2830*/  LEA R6, P1, R18, UR4, 0x2 ;  /* 0x0000000412067c11 */ /* 0x010fc8000f8210ff */
[----:B------:R-:W-:-:S09]  /*2840*/  LEA.HI.X R9, R18, UR5, R11, 0x2, P1 ;  /* 0x0000000512097c11 */ /* 0x000fd200088f140b */
.L_x_52:
[----:B01-3--:R-:W-:Y:S01]  /*2850*/  MOV R12, R2 ;  /* 0x00000002000c7202 */ /* 0x00bfe20000000f00 */
[----:B------:R-:W-:-:S05]  /*2860*/  IMAD.MOV.U32 R13, RZ, RZ, R7 ;  /* 0x000000ffff0d7224 */ /* 0x000fca00078e0007 */
[----:B------:R-:W2:Y:S01]  /*2870*/  LD.E R12, desc[UR36][R12.64] ;  /* 0x000000240c0c7980 */ /* 0x000ea2000c101900 */
[----:B------:R-:W0:Y:S01]  /*2880*/  MUFU.RCP R0, R3 ;  /* 0x0000000300007308 */ /* 0x000e220000001000 */
        /* <DEDUP_REMOVED lines=9> */
[----:B0-----:R-:W-:Y:S06]  /*2920*/  @!P0 BRA `(.L_x_51) ;  /* 0x0000000000108947 */ /* 0x001fec0003800000 */
[----:B------:R-:W-:Y:S01]  /*2930*/  IMAD.MOV.U32 R0, RZ, RZ, R12 ;  /* 0x000000ffff007224 */ /* 0x000fe200078e000c */
[----:B------:R-:W-:-:S07]  /*2940*/  MOV R14, 0x2960 ;  /* 0x00002960000e7802 */ /* 0x000fce0000000f00 */
[----:B------:R-:W-:Y:S05]  /*2950*/  CALL.REL.NOINC `($__internal_0_$__cuda_sm3x_div_rn_noftz_f32_slowpath) ;  /* 0x0000000000407944 */ /* 0x000fea0003c00000 */
[----:B------:R-:W-:-:S07]  /*2960*/  IMAD.MOV.U32 R11, RZ, RZ, R13 ;  /* 0x000000ffff0b7224 */ /* 0x000fce00078e000d */
.L_x_51:
[----:B------:R-:W-:Y:S05]  /*2970*/  BSYNC.RECONVERGENT B1 ;  /* 0x0000000000017941 */ /* 0x000fea0003800200 */
.L_x_50:
[----:B------:R-:W-:Y:S01]  /*2980*/  IMAD.MOV.U32 R12, RZ, RZ, R6 ;  /* 0x000000ffff0c7224 */ /* 0x000fe200078e0006 */
[----:B------:R-:W-:Y:S01]  /*2990*/  IADD3 R2, P1, PT, R2, 0x4, RZ ;  /* 0x0000000402027810 */ /* 0x000fe20007f3e0ff */
[----:B------:R-:W-:Y:S01]  /*29a0*/  IMAD.MOV.U32 R13, RZ, RZ, R9 ;  /* 0x000000ffff0d7224 */ /* 0x000fe200078e0009 */
[----:B------:R-:W-:-:S03]  /*29b0*/  IADD3 R6, P0, PT, R6, 0x4, RZ ;  /* 0x0000000406067810 */ /* 0x000fc60007f1e0ff */
[----:B------:R-:W-:Y:S01]  /*29c0*/  IMAD.X R7, RZ, RZ, R7, P1 ;  /* 0x000000ffff077224 */ /* 0x000fe200008e0607 */
[----:B------:R0:W-:Y:S01]  /*29d0*/  STG.E desc[UR36][R12.64], R11 ;  /* 0x0000000b0c007986 */ /* 0x0001e2000c101924 */
[----:B------:R-:W-:Y:S01]  /*29e0*/  IMAD.X R9, RZ, RZ, R9, P0 ;  /* 0x000000ffff097224 */ /* 0x000fe200000e0609 */
[----:B------:R-:W-:Y:S07]  /*29f0*/  @P2 BRA `(.L_x_52) ;  /* 0xfffffffc00942947 */ /* 0x000fee000383ffff */
.L_x_39:
[----:B------:R-:W-:Y:S05]  /*2a00*/  BSYNC.RECONVERGENT B0 ;  /* 0x0000000000007941 */ /* 0x000fea0003800200 */
.L_x_38:
[----:B------:R-:W-:-:S04]  /*2a10*/  MOV R0, 0x8 ;  /* 0x0000000800007802 */ /* 0x000fc80000000f00 */
[----:B----4-:R4:W0:Y:S03]  /*2a20*/  LDC.64 R2, c[0x4][R0] ;  /* 0x0100000000027b82 */ /* 0x0108260000000a00 */
[----:B0-----:R-:W-:-:S07]  /*2a30*/  LEPC R20, `(.L_x_53) ;  /* 0x000000001014794e */ /* 0x001fce0000000000 */
[----:B-1234-:R-:W-:Y:S05]  /*2a40*/  CALL.ABS.NOINC R2 ;  /* 0x0000000002007343 */ /* 0x01efea0003c00000 */
.L_x_53:
[----:B------:R-:W-:Y:S05]  /*2a50*/  EXIT ;  /* 0x000000000000794d */ /* 0x000fea0003800000 */
        .weak           $__internal_0_$__cuda_sm3x_div_rn_noftz_f32_slowpath
        .type           $__internal_0_$__cuda_sm3x_div_rn_noftz_f32_slowpath,@function
        .size           $__internal_0_$__cuda_sm3x_div_rn_noftz_f32_slowpath,(.L_x_123 - $__internal_0_$__cuda_sm3x_div_rn_noftz_f32_slowpath)
$__internal_0_$__cuda_sm3x_div_rn_noftz_f32_slowpath:
[--C-:B------:R-:W-:Y:S01]  /*2a60*/  SHF.R.U32.HI R15, RZ, 0x17, R3.reuse ;  /* 0x00000017ff0f7819 */ /* 0x100fe20000011603 */
[----:B------:R-:W-:Y:S01]  /*2a70*/  BSSY.RECONVERGENT B3, `(.L_x_54) ;  /* 0x0000063000037945 */ /* 0x000fe20003800200 */
[----:B------:R-:W-:Y:S02]  /*2a80*/  SHF.R.U32.HI R13, RZ, 0x17, R0 ;  /* 0x00000017ff0d7819 */ /* 0x000fe40000011600 */
[----:B------:R-:W-:Y:S02]  /*2a90*/  LOP3.LUT R22, R15, 0xff, RZ, 0xc0, !PT ;  /* 0x000000ff0f167812 */ /* 0x000fe400078ec0ff */
[----:B------:R-:W-:Y:S01]  /*2aa0*/  LOP3.LUT R20, R13, 0xff, RZ, 0xc0, !PT ;  /* 0x000000ff0d147812 */ /* 0x000fe200078ec0ff */
[----:B------:R-:W-:Y:S02]  /*2ab0*/  IMAD.MOV.U32 R13, RZ, RZ, R3 ;  /* 0x000000ffff0d7224 */ /* 0x000fe400078e0003 */
[----:B------:R-:W-:Y:S02]  /*2ac0*/  VIADD R17, R22, 0xffffffff ;  /* 0xffffffff16117836 */ /* 0x000fe40000000000 */
[----:B------:R-:W-:-:S03]  /*2ad0*/  VIADD R16, R20, 0xffffffff ;  /* 0xffffffff14107836 */ /* 0x000fc60000000000 */
[----:B------:R-:W-:-:S04]  /*2ae0*/  ISETP.GT.U32.AND P0, PT, R17, 0xfd, PT ;  /* 0x000000fd1100780c */ /* 0x000fc80003f04070 */
[----:B------:R-:W-:-:S13]  /*2af0*/  ISETP.GT.U32.OR P0, PT, R16, 0xfd, P0 ;  /* 0x000000fd1000780c */ /* 0x000fda0000704470 */
[----:B------:R-:W-:Y:S01]  /*2b00*/  @!P0 IMAD.MOV.U32 R15, RZ, RZ, RZ ;  /* 0x000000ffff0f8224 */ /* 0x000fe200078e00ff */
[----:B------:R-:W-:Y:S06]  /*2b10*/  @!P0 BRA `(.L_x_55) ;  /* 0x00000000005c8947 */ /* 0x000fec0003800000 */
[----:B------:R-:W-:Y:S02]  /*2b20*/  FSETP.GTU.FTZ.AND P0, PT, |R0|, +INF , PT ;  /* 0x7f8000000000780b */ /* 0x000fe40003f1c200 */
[----:B------:R-:W-:-:S04]  /*2b30*/  FSETP.GTU.FTZ.AND P1, PT, |R3|, +INF , PT ;  /* 0x7f8000000300780b */ /* 0x000fc80003f3c200 */
[----:B------:R-:W-:-:S13]  /*2b40*/  PLOP3.LUT P0, PT, P0, P1, PT, 0xf8, 0x8f ;  /* 0x00000000008f781c */ /* 0x000fda0000703f70 */
[----:B------:R-:W-:Y:S05]  /*2b50*/  @P0 BRA `(.L_x_56) ;  /* 0x00000004004c0947 */ /* 0x000fea0003800000 */
[----:B------:R-:W-:-:S13]  /*2b60*/  LOP3.LUT P0, RZ, R13, 0x7fffffff, R0, 0xc8, !PT ;  /* 0x7fffffff0dff7812 */ /* 0x000fda000780c800 */
[----:B------:R-:W-:Y:S05]  /*2b70*/  @!P0 BRA `(.L_x_57) ;  /* 0x00000004003c8947 */ /* 0x000fea0003800000 */
[C---:B------:R-:W-:Y:S02]  /*2b80*/  FSETP.NEU.FTZ.AND P1, PT, |R0|.reuse, +INF , PT ;  /* 0x7f8000000000780b */ /* 0x040fe40003f3d200 */
[----:B------:R-:W-:Y:S02]  /*2b90*/  FSETP.NEU.FTZ.AND P3, PT, |R3|, +INF , PT ;  /* 0x7f8000000300780b */ /* 0x000fe40003f7d200 */
[----:B------:R-:W-:-:S11]  /*2ba0*/  FSETP.NEU.FTZ.AND P0, PT, |R0|, +INF , PT ;  /* 0x7f8000000000780b */ /* 0x000fd60003f1d200 */
[----:B------:R-:W-:Y:S05]  /*2bb0*/  @!P3 BRA !P1, `(.L_x_57) ;  /* 0x00000004002cb947 */ /* 0x000fea0004800000 */
[----:B------:R-:W-:-:S04]  /*2bc0*/  LOP3.LUT P1, RZ, R0, 0x7fffffff, RZ, 0xc0, !PT ;  /* 0x7fffffff00ff7812 */ /* 0x000fc8000782c0ff */
[----:B------:R-:W-:-:S13]  /*2bd0*/  PLOP3.LUT P1, PT, P3, P1, PT, 0x2f, 0xf2 ;  /* 0x0000000000f2781c */ /* 0x000fda0001f22577 */
[----:B------:R-:W-:Y:S05]  /*2be0*/  @P1 BRA `(.L_x_58) ;  /* 0x0000000400181947 */ /* 0x000fea0003800000 */
[----:B------:R-:W-:-:S04]  /*2bf0*/  LOP3.LUT P1, RZ, R13, 0x7fffffff, RZ, 0xc0, !PT ;  /* 0x7fffffff0dff7812 */ /* 0x000fc8000782c0ff */
[----:B------:R-:W-:-:S13]  /*2c00*/  PLOP3.LUT P0, PT, P0, P1, PT, 0x2f, 0xf2 ;  /* 0x0000000000f2781c */ /* 0x000fda0000702577 */
[----:B------:R-:W-:Y:S05]  /*2c10*/  @P0 BRA `(.L_x_59) ;  /* 0x0000000400000947 */ /* 0x000fea0003800000 */
[----:B------:R-:W-:Y:S02]  /*2c20*/  ISETP.GE.AND P0, PT, R16, RZ, PT ;  /* 0x000000ff1000720c */ /* 0x000fe40003f06270 */
[----:B------:R-:W-:-:S11]  /*2c30*/  ISETP.GE.AND P1, PT, R17, RZ, PT ;  /* 0x000000ff1100720c */ /* 0x000fd60003f26270 */
[----:B------:R-:W-:Y:S01]  /*2c40*/  @P0 IMAD.MOV.U32 R15, RZ, RZ, RZ ;  /* 0x000000ffff0f0224 */ /* 0x000fe200078e00ff */
[----:B------:R-:W-:Y:S01]  /*2c50*/  @!P0 MOV R15, 0xffffffc0 ;  /* 0xffffffc0000f8802 */ /* 0x000fe20000000f00 */
[----:B------:R-:W-:Y:S01]  /*2c60*/  @!P0 FFMA R0, R0, 1.84467440737095516160e+19, RZ ;  /* 0x5f80000000008823 */ /* 0x000fe200000000ff */
[----:B------:R-:W-:-:S03]  /*2c70*/  @!P1 FFMA R13, R3, 1.84467440737095516160e+19, RZ ;  /* 0x5f800000030d9823 */ /* 0x000fc600000000ff */
[----:B------:R-:W-:-:S07]  /*2c80*/  @!P1 VIADD R15, R15, 0x40 ;  /* 0x000000400f0f9836 */ /* 0x000fce0000000000 */
.L_x_55:
[----:B------:R-:W-:Y:S01]  /*2c90*/  LEA R16, R22, 0xc0800000, 0x17 ;  /* 0xc080000016107811 */ /* 0x000fe200078eb8ff */
[----:B------:R-:W-:Y:S04]  /*2ca0*/  BSSY.RECONVERGENT B4, `(.L_x_60) ;  /* 0x0000036000047945 */ /* 0x000fe80003800200 */
[----:B------:R-:W-:Y:S02]  /*2cb0*/  IMAD.IADD R16, R13, 0x1, -R16 ;  /* 0x000000010d107824 */ /* 0x000fe400078e0a10 */
[----:B------:R-:W-:Y:S02]  /*2cc0*/  VIADD R13, R20, 0xffffff81 ;  /* 0xffffff81140d7836 */ /* 0x000fe40000000000 */
[----:B------:R0:W1:Y:S01]  /*2cd0*/  MUFU.RCP R17, R16 ;  /* 0x0000001000117308 */ /* 0x0000620000001000 */
[----:B------:R-:W-:Y:S01]  /*2ce0*/  FADD.FTZ R21, -R16, -RZ ;  /* 0x800000ff10157221 */ /* 0x000fe20000010100 */
[C---:B------:R-:W-:Y:S01]  /*2cf0*/  IMAD R0, R13.reuse, -0x800000, R0 ;  /* 0xff8000000d007824 */ /* 0x040fe200078e0200 */
[----:B0-----:R-:W-:-:S05]  /*2d00*/  IADD3 R16, PT, PT, R13, 0x7f, -R22 ;  /* 0x0000007f0d107810 */ /* 0x001fca0007ffe816 */
[----:B------:R-:W-:Y:S02]  /*2d10*/  IMAD.IADD R16, R16, 0x1, R15 ;  /* 0x0000000110107824 */ /* 0x000fe400078e020f */
[----:B-1----:R-:W-:-:S04]  /*2d20*/  FFMA R20, R17, R21, 1 ;  /* 0x3f80000011147423 */ /* 0x002fc80000000015 */
[----:B------:R-:W-:-:S04]  /*2d30*/  FFMA R24, R17, R20, R17 ;  /* 0x0000001411187223 */ /* 0x000fc80000000011 */
[----:B------:R-:W-:-:S04]  /*2d40*/  FFMA R17, R0, R24, RZ ;  /* 0x0000001800117223 */ /* 0x000fc800000000ff */
[----:B------:R-:W-:-:S04]  /*2d50*/  FFMA R20, R21, R17, R0 ;  /* 0x0000001115147223 */ /* 0x000fc80000000000 */
[----:B------:R-:W-:-:S04]  /*2d60*/  FFMA R17, R24, R20, R17 ;  /* 0x0000001418117223 */ /* 0x000fc80000000011 */
[----:B------:R-:W-:-:S04]  /*2d70*/  FFMA R20, R21, R17, R0 ;  /* 0x0000001115147223 */ /* 0x000fc80000000000 */
[----:B------:R-:W-:-:S05]  /*2d80*/  FFMA R0, R24, R20, R17 ;  /* 0x0000001418007223 */ /* 0x000fca0000000011 */
[----:B------:R-:W-:-:S04]  /*2d90*/  SHF.R.U32.HI R13, RZ, 0x17, R0 ;  /* 0x00000017ff0d7819 */ /* 0x000fc80000011600 */
[----:B------:R-:W-:-:S05]  /*2da0*/  LOP3.LUT R13, R13, 0xff, RZ, 0xc0, !PT ;  /* 0x000000ff0d0d7812 */ /* 0x000fca00078ec0ff */
[----:B------:R-:W-:-:S04]  /*2db0*/  IMAD.IADD R21, R13, 0x1, R16 ;  /* 0x000000010d157824 */ /* 0x000fc800078e0210 */
[----:B------:R-:W-:-:S05]  /*2dc0*/  VIADD R13, R21, 0xffffffff ;  /* 0xffffffff150d7836 */ /* 0x000fca0000000000 */
[----:B------:R-:W-:-:S13]  /*2dd0*/  ISETP.GE.U32.AND P0, PT, R13, 0xfe, PT ;  /* 0x000000fe0d00780c */ /* 0x000fda0003f06070 */
[----:B------:R-:W-:Y:S05]  /*2de0*/  @!P0 BRA `(.L_x_61) ;  /* 0x0000000000808947 */ /* 0x000fea0003800000 */
[----:B------:R-:W-:-:S13]  /*2df0*/  ISETP.GT.AND P0, PT, R21, 0xfe, PT ;  /* 0x000000fe1500780c */ /* 0x000fda0003f04270 */
[----:B------:R-:W-:Y:S05]  /*2e00*/  @P0 BRA `(.L_x_62) ;  /* 0x00000000006c0947 */ /* 0x000fea0003800000 */
[----:B------:R-:W-:-:S13]  /*2e10*/  ISETP.GE.AND P0, PT, R21, 0x1, PT ;  /* 0x000000011500780c */ /* 0x000fda0003f06270 */
[----:B------:R-:W-:Y:S05]  /*2e20*/  @P0 BRA `(.L_x_63) ;  /* 0x0000000000740947 */ /* 0x000fea0003800000 */
[----:B------:R-:W-:Y:S02]  /*2e30*/  ISETP.GE.AND P0, PT, R21, -0x18, PT ;  /* 0xffffffe81500780c */ /* 0x000fe40003f06270 */
[----:B------:R-:W-:-:S11]  /*2e40*/  LOP3.LUT R0, R0, 0x80000000, RZ, 0xc0, !PT ;  /* 0x8000000000007812 */ /* 0x000fd600078ec0ff */
[----:B------:R-:W-:Y:S05]  /*2e50*/  @!P0 BRA `(.L_x_63) ;  /* 0x0000000000688947 */ /* 0x000fea0003800000 */
[CCC-:B------:R-:W-:Y:S01]  /*2e60*/  FFMA.RZ R13, R24.reuse, R20.reuse, R17.reuse ;  /* 0x00000014180d7223 */ /* 0x1c0fe2000000c011 */
[CCC-:B------:R-:W-:Y:S01]  /*2e70*/  FFMA.RM R16, R24.reuse, R20.reuse, R17.reuse ;  /* 0x0000001418107223 */ /* 0x1c0fe20000004011 */
[C---:B------:R-:W-:Y:S02]  /*2e80*/  ISETP.NE.AND P3, PT, R21.reuse, RZ, PT ;  /* 0x000000ff1500720c */ /* 0x040fe40003f65270 */
[----:B------:R-:W-:Y:S02]  /*2e90*/  ISETP.NE.AND P1, PT, R21, RZ, PT ;  /* 0x000000ff1500720c */ /* 0x000fe40003f25270 */
[----:B------:R-:W-:Y:S01]  /*2ea0*/  LOP3.LUT R15, R13, 0x7fffff, RZ, 0xc0, !PT ;  /* 0x007fffff0d0f7812 */ /* 0x000fe200078ec0ff */
[----:B------:R-:W-:Y:S01]  /*2eb0*/  FFMA.RP R13, R24, R20, R17 ;  /* 0x00000014180d7223 */ /* 0x000fe20000008011 */
[----:B------:R-:W-:Y:S02]  /*2ec0*/  VIADD R20, R21, 0x20 ;  /* 0x0000002015147836 */ /* 0x000fe40000000000 */
[----:B------:R-:W-:Y:S01]  /*2ed0*/  LOP3.LUT R15, R15, 0x800000, RZ, 0xfc, !PT ;  /* 0x008000000f0f7812 */ /* 0x000fe200078efcff */
[----:B------:R-:W-:Y:S01]  /*2ee0*/  IMAD.MOV R17, RZ, RZ, -R21 ;  /* 0x000000ffff117224 */ /* 0x000fe200078e0a15 */
[----:B------:R-:W-:-:S02]  /*2ef0*/  FSETP.NEU.FTZ.AND P0, PT, R13, R16, PT ;  /* 0x000000100d00720b */ /* 0x000fc40003f1d000 */
[----:B------:R-:W-:Y:S02]  /*2f00*/  SHF.L.U32 R20, R15, R20, RZ ;  /* 0x000000140f147219 */ /* 0x000fe400000006ff */
[----:B------:R-:W-:Y:S02]  /*2f10*/  SEL R16, R17, RZ, P3 ;  /* 0x000000ff11107207 */ /* 0x000fe40001800000 */
[----:B------:R-:W-:Y:S02]  /*2f20*/  ISETP.NE.AND P1, PT, R20, RZ, P1 ;  /* 0x000000ff1400720c */ /* 0x000fe40000f25270 */
[----:B------:R-:W-:Y:S02]  /*2f30*/  SHF.R.U32.HI R16, RZ, R16, R15 ;  /* 0x00000010ff107219 */ /* 0x000fe4000001160f */
[----:B------:R-:W-:Y:S02]  /*2f40*/  PLOP3.LUT P0, PT, P0, P1, PT, 0xf8, 0x8f ;  /* 0x00000000008f781c */ /* 0x000fe40000703f70 */
[----:B------:R-:W-:-:S02]  /*2f50*/  SHF.R.U32.HI R20, RZ, 0x1, R16 ;  /* 0x00000001ff147819 */ /* 0x000fc40000011610 */
[----:B------:R-:W-:-:S04]  /*2f60*/  SEL R13, RZ, 0x1, !P0 ;  /* 0x00000001ff0d7807 */ /* 0x000fc80004000000 */
[----:B------:R-:W-:-:S04]  /*2f70*/  LOP3.LUT R13, R13, 0x1, R20, 0xf8, !PT ;  /* 0x000000010d0d7812 */ /* 0x000fc800078ef814 */
[----:B------:R-:W-:-:S05]  /*2f80*/  LOP3.LUT R13, R13, R16, RZ, 0xc0, !PT ;  /* 0x000000100d0d7212 */ /* 0x000fca00078ec0ff */
[----:B------:R-:W-:-:S05]  /*2f90*/  IMAD.IADD R13, R20, 0x1, R13 ;  /* 0x00000001140d7824 */ /* 0x000fca00078e020d */
[----:B------:R-:W-:Y:S01]  /*2fa0*/  LOP3.LUT R0, R13, R0, RZ, 0xfc, !PT ;  /* 0x000000000d007212 */ /* 0x000fe200078efcff */
[----:B------:R-:W-:Y:S06]  /*2fb0*/  BRA `(.L_x_63) ;  /* 0x0000000000107947 */ /* 0x000fec0003800000 */
.L_x_62:
[----:B------:R-:W-:-:S04]  /*2fc0*/  LOP3.LUT R0, R0, 0x80000000, RZ, 0xc0, !PT ;  /* 0x8000000000007812 */ /* 0x000fc800078ec0ff */
[----:B------:R-:W-:Y:S01]  /*2fd0*/  LOP3.LUT R0, R0, 0x7f800000, RZ, 0xfc, !PT ;  /* 0x7f80000000007812 */ /* 0x000fe200078efcff */
[----:B------:R-:W-:Y:S06]  /*2fe0*/  BRA `(.L_x_63) ;  /* 0x0000000000047947 */ /* 0x000fec0003800000 */
.L_x_61:
[----:B------:R-:W-:-:S07]  /*2ff0*/  IMAD R0, R16, 0x800000, R0 ;  /* 0x0080000010007824 */ /* 0x000fce00078e0200 */
.L_x_63:
[----:B------:R-:W-:Y:S05]  /*3000*/  BSYNC.RECONVERGENT B4 ;  /* 0x0000000000047941 */ /* 0x000fea0003800200 */
.L_x_60:
[----:B------:R-:W-:Y:S05]  /*3010*/  BRA `(.L_x_64) ;  /* 0x0000000000207947 */ /* 0x000fea0003800000 */
.L_x_59:
[----:B------:R-:W-:-:S04]  /*3020*/  LOP3.LUT R0, R13, 0x80000000, R0, 0x48, !PT ;  /* 0x800000000d007812 */ /* 0x000fc800078e4800 */
[----:B------:R-:W-:Y:S01]  /*3030*/  LOP3.LUT R0, R0, 0x7f800000, RZ, 0xfc, !PT ;  /* 0x7f80000000007812 */ /* 0x000fe200078efcff */
[----:B------:R-:W-:Y:S06]  /*3040*/  BRA `(.L_x_64) ;  /* 0x0000000000147947 */ /* 0x000fec0003800000 */
.L_x_58:
[----:B------:R-:W-:Y:S01]  /*3050*/  LOP3.LUT R0, R13, 0x80000000, R0, 0x48, !PT ;  /* 0x800000000d007812 */ /* 0x000fe200078e4800 */
[----:B------:R-:W-:Y:S06]  /*3060*/  BRA `(.L_x_64) ;  /* 0x00000000000c7947 */ /* 0x000fec0003800000 */
.L_x_57:
[----:B------:R-:W0:Y:S01]  /*3070*/  MUFU.RSQ R0, -QNAN ;  /* 0xffc0000000007908 */ /* 0x000e220000001400 */
[----:B------:R-:W-:Y:S05]  /*3080*/  BRA `(.L_x_64) ;  /* 0x0000000000047947 */ /* 0x000fea0003800000 */
.L_x_56:
[----:B------:R-:W-:-:S07]  /*3090*/  FADD.FTZ R0, R0, R3 ;  /* 0x0000000300007221 */ /* 0x000fce0000010000 */
.L_x_64:
[----:B------:R-:W-:Y:S05]  /*30a0*/  BSYNC.RECONVERGENT B3 ;  /* 0x0000000000037941 */ /* 0x000fea0003800200 */
.L_x_54:
[----:B------:R-:W-:Y:S02]  /*30b0*/  IMAD.MOV.U32 R15, RZ, RZ, 0x0 ;  /* 0x00000000ff0f7424 */ /* 0x000fe400078e00ff */
[----:B0-----:R-:W-:Y:S02]  /*30c0*/  IMAD.MOV.U32 R13, RZ, RZ, R0 ;  /* 0x000000ffff0d7224 */ /* 0x001fe400078e0000 */
[----:B------:R-:W-:Y:S05]  /*30d0*/  RET.REL.NODEC R14 `(_Z12maximizationPKfPKjPfii4int3S4_S4_) ;  /* 0xffffffcc0ec87950 */ /* 0x000fea0003c3ffff */
.L_x_65:
[----:B------:R-:W-:-:S00]  /*30e0*/  BRA `(.L_x_65) ;  /* 0xfffffffc00fc7947 */ /* 0x000fc0000383ffff */
[----:B------:R-:W-:-:S00]  /*30f0*/  NOP ;  /* 0x0000000000007918 */ /* 0x000fc00000000000 */
        /* <DEDUP_REMOVED lines=8> */
.L_x_123:


//--------------------- .text._Z11expectationPKfS0_Pjffii6float34int3S3_S3_ --------------------------
	.section	.text._Z11expectationPKfS0_Pjffii6float34int3S3_S3_,"ax",@progbits
	.align	128
        .global         _Z11expectationPKfS0_Pjffii6float34int3S3_S3_
        .type           _Z11expectationPKfS0_Pjffii6float34int3S3_S3_,@function
        .size           _Z11expectationPKfS0_Pjffii6float34int3S3_S3_,(.L_x_124 - _Z11expectationPKfS0_Pjffii6float34int3S3_S3_)
        .other          _Z11expectationPKfS0_Pjffii6float34int3S3_S3_,@"STO_CUDA_ENTRY STV_DEFAULT"
_Z11expectationPKfS0_Pjffii6float34int3S3_S3_:
.text._Z11expectationPKfS0_Pjffii6float34int3S3_S3_:
[----:B------:R-:W-:Y:S01]  /*0000*/  LDC R1, c[0x0][0x37c] ;  /* 0x0000df00ff017b82 */ /* 0x000fe20000000800 */
[----:B------:R-:W0:Y:S07]  /*0010*/  S2R R4, SR_TID.X ;  /* 0x0000000000047919 */ /* 0x000e2e0000002100 */
[----:B------:R-:W0:Y:S01]  /*0020*/  S2UR UR9, SR_CTAID.X ;  /* 0x00000000000979c3 */ /* 0x000e220000002500 */
[----:B------:R-:W1:Y:S01]  /*0030*/  LDCU UR5, c[0x0][0x3cc] ;  /* 0x00007980ff0577ac */ /* 0x000e620008000800 */
[----:B------:R-:W1:Y:S06]  /*0040*/  LDCU.64 UR6, c[0x0][0x3d0] ;  /* 0x00007a00ff0677ac */ /* 0x000e6c0008000a00 */
[----:B------:R-:W0:Y:S01]  /*0050*/  LDC R3, c[0x0][0x360] ;  /* 0x0000d800ff037b82 */ /* 0x000e220000000800 */
[----:B-1----:R-:W-:-:S04]  /*0060*/  UIMAD UR4, UR5, UR6, URZ ;  /* 0x00000006050472a4 */ /* 0x002fc8000f8e02ff */
[----:B------:R-:W-:Y:S01]  /*0070*/  UIMAD UR8, UR4, UR7, URZ ;  /* 0x00000007040872a4 */ /* 0x000fe2000f8e02ff */
[----:B0-----:R-:W-:-:S03]  /*0080*/  IMAD R4, R3, UR9, R4 ;  /* 0x0000000903047c24 */ /* 0x001fc6000f8e0204 */
[----:B------:R-:W-:Y:S02]  /*0090*/  USHF.R.S32.HI UR9, URZ, 0x1f, UR8 ;  /* 0x0000001fff097899 */ /* 0x000fe40008011408 */
[----:B------:R-:W-:-:S04]  /*00a0*/  ISETP.GE.U32.AND P0, PT, R4, UR8, PT ;  /* 0x0000000804007c0c */ /* 0x000fc8000bf06070 */
[----:B------:R-:W-:-:S13]  /*00b0*/  ISETP.GE.AND.EX P0, PT, RZ, UR9, PT, P0 ;  /* 0x00000009ff007c0c */ /* 0x000fda000bf06300 */
[----:B------:R-:W-:Y:S05]  /*00c0*/  @P0 EXIT ;  /* 0x000000000000094d */ /* 0x000fea0003800000 */
[----:B------:R-:W-:Y:S01]  /*00d0*/  MOV R6, UR4 ;  /* 0x0000000400067c02 */ /* 0x000fe20008000f00 */
[----:B------:R-:W0:Y:S01]  /*00e0*/  LDC R13, c[0x0][0x3c4] ;  /* 0x0000f100ff0d7b82 */ /* 0x000e220000000800 */
[----:B------:R-:W-:Y:S01]  /*00f0*/  IABS R9, R4 ;  /* 0x0000000400097213 */ /* 0x000fe20000000000 */
[----:B------:R-:W1:Y:S01]  /*0100*/  LDCU UR8, c[0x0][0x3a4] ;  /* 0x00007480ff0877ac */ /* 0x000e620008000800 */
[-C--:B------:R-:W-:Y:S02]  /*0110*/  IABS R5, R6.reuse ;  /* 0x0000000600057213 */ /* 0x080fe40000000000 */
[----:B------:R-:W-:Y:S01]  /*0120*/  IABS R10, R6 ;  /* 0x00000006000a7213 */ /* 0x000fe20000000000 */
[----:B------:R-:W-:Y:S01]  /*0130*/  IMAD.MOV.U32 R6, RZ, RZ, R9 ;  /* 0x000000ffff067224 */ /* 0x000fe200078e0009 */
[----:B------:R-:W2:Y:S01]  /*0140*/  I2F.RP R0, R5 ;  /* 0x0000000500007306 */ /* 0x000ea20000209400 */
[----:B------:R-:W3:Y:S01]  /*0150*/  LDCU.64 UR10, c[0x0][0x358] ;  /* 0x00006b00ff0a77ac */ /* 0x000ee20008000a00 */
[----:B-1----:R-:W-:-:S06]  /*0160*/  UISETP.GT.AND UP0, UPT, UR8, URZ, UPT ;  /* 0x000000ff0800728c */ /* 0x002fcc000bf04270 */
[----:B--2---:R-:W1:Y:S01]  /*0170*/  MUFU.RCP R0, R0 ;  /* 0x0000000000007308 */ /* 0x004e620000001000 */
[----:B------:R-:W-:Y:S01]  /*0180*/  UIADD3 UR9, UPT, UPT, UR8, 0x3, URZ ;  /* 0x0000000308097890 */ /* 0x000fe2000fffe0ff */
[----:B0-----:R-:W-:-:S06]  /*0190*/  IABS R14, R13 ;  /* 0x0000000d000e7213 */ /* 0x001fcc0000000000 */
[----:B------:R-:W0:Y:S01]  /*01a0*/  I2F.RP R16, R14 ;  /* 0x0000000e00107306 */ /* 0x000e220000209400 */
[----:B-1----:R-:W-:-:S07]  /*01b0*/  VIADD R2, R0, 0xffffffe ;  /* 0x0ffffffe00027836 */ /* 0x002fce0000000000 */
[----:B------:R1:W2:Y:S08]  /*01c0*/  F2I.FTZ.U32.TRUNC.NTZ R3, R2 ;  /* 0x0000000200037305 */ /* 0x0002b0000021f000 */
[----:B0-----:R-:W0:Y:S01]  /*01d0*/  MUFU.RCP R16, R16 ;  /* 0x0000001000107308 */ /* 0x001e220000001000 */
[----:B-1----:R-:W-:Y:S01]  /*01e0*/  HFMA2 R2, -RZ, RZ, 0, 0 ;  /* 0x00000000ff027431 */ /* 0x002fe200000001ff */
[----:B--2---:R-:W-:-:S05]  /*01f0*/  IADD3 R8, PT, PT, RZ, -R3, RZ ;  /* 0x80000003ff087210 */ /* 0x004fca0007ffe0ff */
[----:B------:R-:W-:Y:S02]  /*0200*/  IMAD R7, R8, R5, RZ ;  /* 0x0000000508077224 */ /* 0x000fe400078e02ff */
[----:B------:R-:W-:Y:S02]  /*0210*/  IMAD.U32 R8, RZ, RZ, UR5 ;  /* 0x00000005ff087e24 */ /* 0x000fe4000f8e00ff */
[----:B------:R-:W-:Y:S01]  /*0220*/  IMAD.HI.U32 R3, R3, R7, R2 ;  /* 0x0000000703037227 */ /* 0x000fe200078e0002 */
[----:B------:R-:W-:Y:S02]  /*0230*/  IADD3 R2, PT, PT, RZ, -R10, RZ ;  /* 0x8000000aff027210 */ /* 0x000fe40007ffe0ff */
[----:B------:R-:W-:Y:S01]  /*0240*/  IABS R0, R8 ;  /* 0x0000000800007213 */ /* 0x000fe20000000000 */
[----:B0-----:R-:W-:Y:S01]  /*0250*/  VIADD R11, R16, 0xffffffe ;  /* 0x0ffffffe100b7836 */ /* 0x001fe20000000000 */
[----:B------:R-:W0:Y:S01]  /*0260*/  LDC R8, c[0x0][0x3c8] ;  /* 0x0000f200ff087b82 */ /* 0x000e220000000800 */
[----:B------:R-:W-:-:S02]  /*0270*/  IMAD.HI.U32 R9, R3, R6, RZ ;  /* 0x0000000603097227 */ /* 0x000fc400078e00ff */
[----:B------:R-:W1:Y:S02]  /*0280*/  I2F.RP R3, R0 ;  /* 0x0000000000037306 */ /* 0x000e640000209400 */
[----:B------:R-:W-:-:S05]  /*0290*/  IMAD R2, R9, R2, R6 ;  /* 0x0000000209027224 */ /* 0x000fca00078e0206 */
[----:B------:R-:W-:Y:S01]  /*02a0*/  ISETP.GT.U32.AND P1, PT, R5, R2, PT ;  /* 0x000000020500720c */ /* 0x000fe20003f24070 */
[----:B------:R-:W2:Y:S08]  /*02b0*/  F2I.FTZ.U32.TRUNC.NTZ R11, R11 ;  /* 0x0000000b000b7305 */ /* 0x000eb0000021f000 */
[----:B-1----:R-:W1:Y:S04]  /*02c0*/  MUFU.RCP R3, R3 ;  /* 0x0000000300037308 */ /* 0x002e680000001000 */
[----:B------:R-:W-:Y:S01]  /*02d0*/  @!P1 IMAD.IADD R2, R2, 0x1, -R5 ;  /* 0x0000000102029824 */ /* 0x000fe200078e0a05 */
[----:B0-----:R-:W-:Y:S01]  /*02e0*/  IABS R12, R8 ;  /* 0x00000008000c7213 */ /* 0x001fe20000000000 */
[----:B------:R-:W-:Y:S01]  /*02f0*/  @!P1 VIADD R9, R9, 0x1 ;  /* 0x0000000109099836 */ /* 0x000fe20000000000 */
[----:B------:R-:W-:Y:S01]  /*0300*/  ISETP.NE.AND P1, PT, RZ, UR4, PT ;  /* 0x00000004ff007c0c */ /* 0x000fe2000bf25270 */
[----:B--2---:R-:W-:Y:S01]  /*0310*/  IMAD.MOV R21, RZ, RZ, -R11 ;  /* 0x000000ffff157224 */ /* 0x004fe200078e0a0b */
[----:B------:R-:W-:Y:S01]  /*0320*/  ISETP.GE.U32.AND P0, PT, R2, R5, PT ;  /* 0x000000050200720c */ /* 0x000fe20003f06070 */
[----:B------:R-:W0:Y:S01]  /*0330*/  I2F.RP R10, R12 ;  /* 0x0000000c000a7306 */ /* 0x000e220000209400 */
[----:B------:R-:W-:Y:S01]  /*0340*/  LOP3.LUT R2, R4, UR4, RZ, 0x3c, !PT ;  /* 0x0000000404027c12 */ /* 0x000fe2000f8e3cff */
[----:B------:R-:W2:Y:S03]  /*0350*/  LDC R5, c[0x0][0x3c0] ;  /* 0x0000f000ff057b82 */ /* 0x000ea60000000800 */
[----:B------:R-:W-:-:S02]  /*0360*/  ISETP.GE.AND P2, PT, R2, RZ, PT ;  /* 0x000000ff0200720c */ /* 0x000fc40003f46270 */
[----:B-1----:R-:W-:-:S04]  /*0370*/  IADD3 R2, PT, PT, R3, 0xffffffe, RZ ;  /* 0x0ffffffe03027810 */ /* 0x002fc80007ffe0ff */
[----:B------:R1:W4:Y:S01]  /*0380*/  F2I.FTZ.U32.TRUNC.NTZ R3, R2 ;  /* 0x0000000200037305 */ /* 0x000322000021f000 */
[----:B------:R-:W-:-:S06]  /*0390*/  @P0 IADD3 R9, PT, PT, R9, 0x1, RZ ;  /* 0x0000000109090810 */ /* 0x000fcc0007ffe0ff */
[----:B------:R-:W-:Y:S01]  /*03a0*/  @!P2 IMAD.MOV R9, RZ, RZ, -R9 ;  /* 0x000000ffff09a224 */ /* 0x000fe200078e0a09 */
[----:B------:R-:W-:Y:S01]  /*03b0*/  @!P1 LOP3.LUT R9, RZ, UR4, RZ, 0x33, !PT ;  /* 0x00000004ff099c12 */ /* 0x000fe2000f8e33ff */
[----:B0-----:R-:W-:Y:S01]  /*03c0*/  MUFU.RCP R10, R10 ;  /* 0x0000000a000a7308 */ /* 0x001fe20000001000 */
[----:B-1----:R-:W-:-:S03]  /*03d0*/  MOV R2, RZ ;  /* 0x000000ff00027202 */ /* 0x002fc60000000f00 */
[----:B------:R-:W-:Y:S01]  /*03e0*/  IMAD.MOV R17, RZ, RZ, -R9 ;  /* 0x000000ffff117224 */ /* 0x000fe200078e0a09 */
[----:B----4-:R-:W-:-:S03]  /*03f0*/  IADD3 R7, PT, PT, RZ, -R3, RZ ;  /* 0x80000003ff077210 */ /* 0x010fc60007ffe0ff */
[----:B------:R-:W-:Y:S01]  /*0400*/  IMAD R17, R17, UR4, R4 ;  /* 0x0000000411117c24 */ /* 0x000fe2000f8e0204 */
[----:B--2---:R-:W-:Y:S01]  /*0410*/  IABS R15, R5 ;  /* 0x00000005000f7213 */ /* 0x004fe20000000000 */
[----:B------:R-:W-:-:S03]  /*0420*/  IMAD R7, R7, R0, RZ ;  /* 0x0000000007077224 */ /* 0x000fc600078e02ff */
[----:B------:R-:W-:Y:S01]  /*0430*/  IABS R6, R17 ;  /* 0x0000001100067213 */ /* 0x000fe20000000000 */
[----:B------:R-:W0:Y:S01]  /*0440*/  I2F.RP R18, R15 ;  /* 0x0000000f00127306 */ /* 0x000e220000209400 */
[----:B------:R-:W-:-:S04]  /*0450*/  IMAD.HI.U32 R2, R3, R7, R2 ;  /* 0x0000000703027227 */ /* 0x000fc800078e0002 */
[----:B------:R-:W-:-:S04]  /*0460*/  IMAD.MOV.U32 R3, RZ, RZ, R6 ;  /* 0x000000ffff037224 */ /* 0x000fc800078e0006 */
[----:B------:R-:W-:-:S05]  /*0470*/  IMAD.HI.U32 R2, R2, R3, RZ ;  /* 0x0000000302027227 */ /* 0x000fca00078e00ff */
[----:B------:R-:W-:Y:S01]  /*0480*/  IADD3 R6, PT, PT, -R2, RZ, RZ ;  /* 0x000000ff02067210 */ /* 0x000fe20007ffe1ff */
[----:B0-----:R-:W0:Y:S04]  /*0490*/  MUFU.RCP R18, R18 ;  /* 0x0000001200127308 */ /* 0x001e280000001000 */
[----:B------:R-:W-:Y:S02]  /*04a0*/  IMAD R3, R0, R6, R3 ;  /* 0x0000000600037224 */ /* 0x000fe400078e0203 */
[----:B------:R-:W-:Y:S02]  /*04b0*/  VIADD R6, R10, 0xffffffe ;  /* 0x0ffffffe0a067836 */ /* 0x000fe40000000000 */
[----:B------:R-:W-:Y:S01]  /*04c0*/  HFMA2 R10, -RZ, RZ, 0, 0 ;  /* 0x00000000ff0a7431 */ /* 0x000fe200000001ff */
[----:B------:R-:W-:Y:S01]  /*04d0*/  ISETP.GT.U32.AND P1, PT, R0, R3, PT ;  /* 0x000000030000720c */ /* 0x000fe20003f24070 */
[----:B------:R1:W2:Y:S01]  /*04e0*/  F2I.FTZ.U32.TRUNC.NTZ R7, R6 ;  /* 0x0000000600077305 */ /* 0x0002a2000021f000 */
[----:B0-----:R-:W-:Y:S01]  /*04f0*/  IADD3 R18, PT, PT, R18, 0xffffffe, RZ ;  /* 0x0ffffffe12127810 */ /* 0x001fe20007ffe0ff */
[----:B-1----:R-:W-:-:S10]  /*0500*/  HFMA2 R6, -RZ, RZ, 0, 0 ;  /* 0x00000000ff067431 */ /* 0x002fd400000001ff */
[-C--:B------:R-:W-:Y:S01]  /*0510*/  @!P1 IADD3 R3, PT, PT, R3, -R0.reuse, RZ ;  /* 0x8000000003039210 */ /* 0x080fe20007ffe0ff */
[----:B------:R-:W-:Y:S01]  /*0520*/  @!P1 VIADD R2, R2, 0x1 ;  /* 0x0000000102029836 */ /* 0x000fe20000000000 */
[----:B------:R-:W-:Y:S02]  /*0530*/  ISETP.NE.AND P1, PT, RZ, UR5, PT ;  /* 0x00000005ff007c0c */ /* 0x000fe4000bf25270 */
[----:B------:R-:W-:Y:S02]  /*0540*/  ISETP.GE.U32.AND P0, PT, R3, R0, PT ;  /* 0x000000000300720c */ /* 0x000fe40003f06070 */
[----:B------:R-:W-:Y:S01]  /*0550*/  LOP3.LUT R0, R17, UR5, RZ, 0x3c, !PT ;  /* 0x0000000511007c12 */ /* 0x000fe2000f8e3cff */
[----:B------:R-:W0:Y:S01]  /*0560*/  F2I.FTZ.U32.TRUNC.NTZ R3, R18 ;  /* 0x0000001200037305 */ /* 0x000e22000021f000 */
[----:B--2---:R-:W-:Y:S02]  /*0570*/  IADD3 R19, PT, PT, RZ, -R7, RZ ;  /* 0x80000007ff137210 */ /* 0x004fe40007ffe0ff */
[----:B------:R-:W-:-:S03]  /*0580*/  ISETP.GE.AND P2, PT, R0, RZ, PT ;  /* 0x000000ff0000720c */ /* 0x000fc60003f46270 */
[----:B------:R-:W-:-:S04]  /*0590*/  IMAD R19, R19, R12, RZ ;  /* 0x0000000c13137224 */ /* 0x000fc800078e02ff */
[----:B------:R-:W-:Y:S02]  /*05a0*/  @P0 VIADD R2, R2, 0x1 ;  /* 0x0000000102020836 */ /* 0x000fe40000000000 */
[----:B------:R-:W-:-:S03]  /*05b0*/  IMAD.HI.U32 R7, R7, R19, R6 ;  /* 0x0000001307077227 */ /* 0x000fc600078e0006 */
[----:B------:R-:W-:Y:S01]  /*05c0*/  MOV R0, R2 ;  /* 0x0000000200007202 */ /* 0x000fe20000000f00 */
[----:B------:R-:W-:Y:S01]  /*05d0*/  IMAD R19, R21, R14, RZ ;  /* 0x0000000e15137224 */ /* 0x000fe200078e02ff */
[----:B------:R-:W-:Y:S01]  /*05e0*/  IABS R2, R9 ;  /* 0x0000000900027213 */ /* 0x000fe20000000000 */
[----:B0-----:R-:W-:Y:S02]  /*05f0*/  IMAD.MOV R18, RZ, RZ, -R3 ;  /* 0x000000ffff127224 */ /* 0x001fe400078e0a03 */
[----:B------:R-:W-:Y:S01]  /*0600*/  @!P2 IMAD.MOV R0, RZ, RZ, -R0 ;  /* 0x000000ffff00a224 */ /* 0x000fe200078e0a00 */
[----:B------:R-:W-:Y:S01]  /*0610*/  @!P1 LOP3.LUT R0, RZ, UR5, RZ, 0x33, !PT ;  /* 0x00000005ff009c12 */ /* 0x000fe2000f8e33ff */
[----:B------:R-:W-:-:S03]  /*0620*/  IMAD.HI.U32 R7, R7, R2, RZ ;  /* 0x0000000207077227 */ /* 0x000fc600078e00ff */
[----:B------:R-:W-:Y:S01]  /*0630*/  IABS R16, R0 ;  /* 0x0000000000107213 */ /* 0x000fe20000000000 */
[----:B------:R-:W-:Y:S01]  /*0640*/  IMAD.HI.U32 R11, R11, R19, R10 ;  /* 0x000000130b0b7227 */ /* 0x000fe200078e000a */
[----:B------:R-:W-:-:S03]  /*0650*/  IADD3 R19, PT, PT, -R7, RZ, RZ ;  /* 0x000000ff07137210 */ /* 0x000fc60007ffe1ff */
[----:B------:R-:W-:Y:S02]  /*0660*/  IMAD R6, R0, UR5, RZ ;  /* 0x0000000500067c24 */ /* 0x000fe4000f8e02ff */
[----:B------:R-:W-:-:S04]  /*0670*/  IMAD.HI.U32 R11, R11, R16, RZ ;  /* 0x000000100b0b7227 */ /* 0x000fc800078e00ff */
[----:B------:R-:W-:Y:S02]  /*0680*/  IMAD.IADD R10, R17, 0x1, -R6 ;  /* 0x00000001110a7824 */ /* 0x000fe400078e0a06 */
[----:B------:R-:W-:Y:S01]  /*0690*/  IMAD R17, R12, R19, R2 ;  /* 0x000000130c117224 */ /* 0x000fe200078e0202 */
[----:B------:R-:W-:Y:S01]  /*06a0*/  IADD3 R19, PT, PT, -R11, RZ, RZ ;  /* 0x000000ff0b137210 */ /* 0x000fe20007ffe1ff */
[----:B------:R-:W-:Y:S01]  /*06b0*/  IMAD R21, R18, R15, RZ ;  /* 0x0000000f12157224 */ /* 0x000fe200078e02ff */
[----:B------:R-:W-:Y:S01]  /*06c0*/  IABS R18, R10 ;  /* 0x0000000a00127213 */ /* 0x000fe20000000000 */
[----:B------:R-:W-:Y:S01]  /*06d0*/  IMAD.MOV.U32 R2, RZ, RZ, RZ ;  /* 0x000000ffff027224 */ /* 0x000fe200078e00ff */
[----:B------:R-:W-:-:S03]  /*06e0*/  ISETP.GT.U32.AND P3, PT, R12, R17, PT ;  /* 0x000000110c00720c */ /* 0x000fc60003f64070 */
[----:B------:R-:W-:-:S04]  /*06f0*/  IMAD.HI.U32 R2, R3, R21, R2 ;  /* 0x0000001503027227 */ /* 0x000fc800078e0002 */
[----:B------:R-:W-:Y:S02]  /*0700*/  IMAD R3, R14, R19, R16 ;  /* 0x000000130e037224 */ /* 0x000fe400078e0210 */
[----:B------:R-:W-:-:S03]  /*0710*/  IMAD.HI.U32 R16, R2, R18, RZ ;  /* 0x0000001202107227 */ /* 0x000fc600078e00ff */
[----:B------:R-:W-:Y:S01]  /*0720*/  ISETP.GT.U32.AND P5, PT, R14, R3, PT ;  /* 0x000000030e00720c */ /* 0x000fe20003fa4070 */
[----:B------:R-:W-:Y:S01]  /*0730*/  IMAD.MOV R2, RZ, RZ, -R16 ;  /* 0x000000ffff027224 */ /* 0x000fe200078e0a10 */
[----:B------:R-:W-:Y:S01]  /*0740*/  @!P3 IADD3 R17, PT, PT, R17, -R12, RZ ;  /* 0x8000000c1111b210 */ /* 0x000fe20007ffe0ff */
[----:B------:R-:W-:Y:S01]  /*0750*/  @!P3 VIADD R7, R7, 0x1 ;  /* 0x000000010707b836 */ /* 0x000fe20000000000 */
[----:B------:R-:W-:Y:S01]  /*0760*/  ISETP.NE.AND P3, PT, R8, RZ, PT ;  /* 0x000000ff0800720c */ /* 0x000fe20003f65270 */
[----:B------:R-:W-:Y:S01]  /*0770*/  IMAD R2, R15, R2, R18 ;  /* 0x000000020f027224 */ /* 0x000fe200078e0212 */
[----:B------:R-:W-:Y:S01]  /*0780*/  ISETP.GE.U32.AND P4, PT, R17, R12, PT ;  /* 0x0000000c1100720c */ /* 0x000fe20003f86070 */
[----:B------:R-:W0:Y:S01]  /*0790*/  LDC R18, c[0x0][0x3b8] ;  /* 0x0000ee00ff127b82 */ /* 0x000e220000000800 */
[----:B------:R-:W-:Y:S02]  /*07a0*/  LOP3.LUT R12, R9, R8, RZ, 0x3c, !PT ;  /* 0x00000008090c7212 */ /* 0x000fe400078e3cff */
[----:B------:R-:W-:-:S02]  /*07b0*/  ISETP.GT.U32.AND P1, PT, R15, R2, PT ;  /* 0x000000020f00720c */ /* 0x000fc40003f24070 */
[----:B------:R-:W-:Y:S02]  /*07c0*/  ISETP.GE.AND P0, PT, R12, RZ, PT ;  /* 0x000000ff0c00720c */ /* 0x000fe40003f06270 */
[-C--:B------:R-:W-:Y:S01]  /*07d0*/  @!P5 IADD3 R3, PT, PT, R3, -R14.reuse, RZ ;  /* 0x8000000e0303d210 */ /* 0x080fe20007ffe0ff */
[----:B------:R-:W1:Y:S01]  /*07e0*/  LDC R17, c[0x0][0x3bc] ;  /* 0x0000ef00ff117b82 */ /* 0x000e620000000800 */
[----:B------:R-:W-:Y:S02]  /*07f0*/  @!P5 IADD3 R11, PT, PT, R11, 0x1, RZ ;  /* 0x000000010b0bd810 */ /* 0x000fe40007ffe0ff */
[----:B------:R-:W-:Y:S02]  /*0800*/  ISETP.GE.U32.AND P2, PT, R3, R14, PT ;  /* 0x0000000e0300720c */ /* 0x000fe40003f46070 */
[----:B------:R-:W-:Y:S02]  /*0810*/  @P4 IADD3 R7, PT, PT, R7, 0x1, RZ ;  /* 0x0000000107074810 */ /* 0x000fe40007ffe0ff */
[----:B------:R-:W-:Y:S01]  /*0820*/  LOP3.LUT R3, R0, R13, RZ, 0x3c, !PT ;  /* 0x0000000d00037212 */ /* 0x000fe200078e3cff */
[----:B------:R-:W-:Y:S01]  /*0830*/  @!P1 IMAD.IADD R2, R2, 0x1, -R15 ;  /* 0x0000000102029824 */ /* 0x000fe200078e0a0f */
[----:B------:R-:W-:Y:S01]  /*0840*/  ISETP.NE.AND P5, PT, R13, RZ, PT ;  /* 0x000000ff0d00720c */ /* 0x000fe20003fa5270 */
[----:B------:R-:W-:Y:S01]  /*0850*/  IMAD.MOV.U32 R14, RZ, RZ, R7 ;  /* 0x000000ffff0e7224 */ /* 0x000fe200078e0007 */
[----:B------:R-:W-:Y:S01]  /*0860*/  ISETP.GE.AND P4, PT, R3, RZ, PT ;  /* 0x000000ff0300720c */ /* 0x000fe20003f86270 */
[----:B------:R-:W2:Y:S01]  /*0870*/  LDC R12, c[0x0][0x3b4] ;  /* 0x0000ed00ff0c7b82 */ /* 0x000ea20000000800 */
[----:B------:R-:W-:-:S02]  /*0880*/  LOP3.LUT R7, R10, R5, RZ, 0x3c, !PT ;  /* 0x000000050a077212 */ /* 0x000fc400078e3cff */
[----:B------:R-:W-:Y:S01]  /*0890*/  @!P0 IADD3 R14, PT, PT, -R14, RZ, RZ ;  /* 0x000000ff0e0e8210 */ /* 0x000fe20007ffe1ff */
[----:B------:R-:W-:Y:S01]  /*08a0*/  @P2 VIADD R11, R11, 0x1 ;  /* 0x000000010b0b2836 */ /* 0x000fe20000000000 */
[----:B------:R-:W-:Y:S02]  /*08b0*/  ISETP.GE.U32.AND P0, PT, R2, R15, PT ;  /* 0x0000000f0200720c */ /* 0x000fe40003f06070 */
[----:B------:R-:W-:Y:S01]  /*08c0*/  ISETP.GE.AND P2, PT, R7, RZ, PT ;  /* 0x000000ff0700720c */ /* 0x000fe20003f46270 */
[----:B------:R-:W4:Y:S01]  /*08d0*/  LDC.64 R2, c[0x0][0x398] ;  /* 0x0000e600ff027b82 */ /* 0x000f220000000a00 */
[----:B------:R-:W-:Y:S02]  /*08e0*/  @!P3 LOP3.LUT R14, RZ, R8, RZ, 0x33, !PT ;  /* 0x00000008ff0eb212 */ /* 0x000fe400078e33ff */
[----:B------:R-:W-:Y:S01]  /*08f0*/  MOV R8, R11 ;  /* 0x0000000b00087202 */ /* 0x000fe20000000f00 */
[----:B-1----:R-:W-:Y:S01]  /*0900*/  VIADD R11, R17, 0xffffffff ;  /* 0xffffffff110b7836 */ /* 0x002fe20000000000 */
[----:B------:R-:W-:-:S02]  /*0910*/  @!P1 IADD3 R16, PT, PT, R16, 0x1, RZ ;  /* 0x0000000110109810 */ /* 0x000fc40007ffe0ff */
[----:B------:R-:W-:Y:S01]  /*0920*/  ISETP.NE.AND P1, PT, R5, RZ, PT ;  /* 0x000000ff0500720c */ /* 0x000fe20003f25270 */
[----:B------:R-:W-:Y:S01]  /*0930*/  @!P4 IMAD.MOV R8, RZ, RZ, -R8 ;  /* 0x000000ffff08c224 */ /* 0x000fe200078e0a08 */
[--C-:B------:R-:W-:Y:S02]  /*0940*/  SHF.R.S32.HI R7, RZ, 0x1f, R6.reuse ;  /* 0x0000001fff077819 */ /* 0x100fe40000011406 */
[----:B------:R-:W-:Y:S01]  /*0950*/  @!P5 LOP3.LUT R8, RZ, R13, RZ, 0x33, !PT ;  /* 0x0000000dff08d212 */ /* 0x000fe200078e33ff */
[----:B0-----:R-:W-:Y:S01]  /*0960*/  VIADD R13, R18, 0xffffffff ;  /* 0xffffffff120d7836 */ /* 0x001fe20000000000 */
[----:B------:R-:W-:Y:S01]  /*0970*/  @P0 IADD3 R16, PT, PT, R16, 0x1, RZ ;  /* 0x0000000110100810 */ /* 0x000fe20007ffe0ff */
[----:B------:R-:W-:Y:S01]  /*0980*/  IMAD.WIDE R6, R9, UR4, R6 ;  /* 0x0000000409067c25 */ /* 0x000fe2000f8e0206 */
[----:B------:R-:W-:Y:S01]  /*0990*/  ISETP.GE.AND P0, PT, R14, R11, PT ;  /* 0x0000000b0e00720c */ /* 0x000fe20003f06270 */
[----:B------:R-:W-:Y:S01]  /*09a0*/  UIMAD UR4, UR6, UR7, URZ ;  /* 0x00000007060472a4 */ /* 0x000fe2000f8e02ff */
[----:B------:R-:W-:-:S02]  /*09b0*/  @!P2 IADD3 R16, PT, PT, -R16, RZ, RZ ;  /* 0x000000ff1010a210 */ /* 0x000fc40007ffe1ff */
[----:B------:R-:W-:Y:S01]  /*09c0*/  ISETP.GE.AND P2, PT, R8, R13, PT ;  /* 0x0000000d0800720c */ /* 0x000fe20003f46270 */
[----:B------:R-:W-:Y:S01]  /*09d0*/  UIMAD UR5, UR4, UR5, URZ ;  /* 0x00000005040572a4 */ /* 0x000fe2000f8e02ff */
[----:B------:R-:W-:Y:S02]  /*09e0*/  IADD3 R28, P3, PT, R10, R6, RZ ;  /* 0x000000060a1c7210 */ /* 0x000fe40007f7e0ff */
[----:B------:R-:W-:Y:S01]  /*09f0*/  @!P1 LOP3.LUT R16, RZ, R5, RZ, 0x33, !PT ;  /* 0x00000005ff109212 */ /* 0x000fe200078e33ff */
[----:B----4-:R-:W-:Y:S01]  /*0a00*/  FMUL R3, R3, R3 ;  /* 0x0000000303037220 */ /* 0x010fe20000400000 */
[----:B------:R-:W-:Y:S01]  /*0a10*/  ISETP.GE.AND P1, PT, R17, 0x2, PT ;  /* 0x000000021100780c */ /* 0x000fe20003f26270 */
[----:B------:R-:W-:Y:S01]  /*0a20*/  IMAD.X R29, RZ, RZ, R7, P3 ;  /* 0x000000ffff1d7224 */ /* 0x000fe200018e0607 */
[----:B--2---:R-:W-:Y:S01]  /*0a30*/  IADD3 R15, PT, PT, R12, -0x1, RZ ;  /* 0xffffffff0c0f7810 */ /* 0x004fe20007ffe0ff */
[----:B------:R-:W-:Y:S01]  /*0a40*/  FMUL R2, R2, R2 ;  /* 0x0000000202027220 */ /* 0x000fe20000400000 */
[----:B------:R-:W-:Y:S01]  /*0a50*/  VIMNMX R5, PT, PT, RZ, R14, !PT ;  /* 0x0000000eff057248 */ /* 0x000fe20007fe0100 */
[----:B------:R-:W-:Y:S01]  /*0a60*/  USHF.R.S32.HI UR16, URZ, 0x1f, UR5 ;  /* 0x0000001fff107899 */ /* 0x000fe20008011405 */
[----:B------:R-:W-:-:S02]  /*0a70*/  ISETP.GE.AND P3, PT, R18, 0x2, PT ;  /* 0x000000021200780c */ /* 0x000fc40003f66270 */
[----:B------:R-:W-:Y:S02]  /*0a80*/  @P0 SEL R5, R11, RZ, P1 ;  /* 0x000000ff0b050207 */ /* 0x000fe40000800000 */
[----:B------:R-:W-:Y:S02]  /*0a90*/  ISETP.GE.AND P0, PT, R16, R15, PT ;  /* 0x0000000f1000720c */ /* 0x000fe40003f06270 */
[----:B------:R-:W-:Y:S02]  /*0aa0*/  VIMNMX R6, PT, PT, RZ, R8, !PT ;  /* 0x00000008ff067248 */ /* 0x000fe40007fe0100 */
[----:B------:R-:W-:Y:S02]  /*0ab0*/  @P2 SEL R6, R13, RZ, P3 ;  /* 0x000000ff0d062207 */ /* 0x000fe40001800000 */
[----:B------:R-:W-:Y:S02]  /*0ac0*/  R2UR UR12, R3 ;  /* 0x00000000030c72ca */ /* 0x000fe400000e0000 */
[----:B------:R-:W-:-:S02]  /*0ad0*/  I2FP.F32.S32 R13, UR8 ;  /* 0x00000008000d7c45 */ /* 0x000fc40008201400 */
[----:B------:R-:W-:Y:S02]  /*0ae0*/  ISETP.GE.AND P1, PT, R12, 0x2, PT ;  /* 0x000000020c00780c */ /* 0x000fe40003f26270 */
[----:B------:R-:W-:Y:S01]  /*0af0*/  VIMNMX R7, PT, PT, RZ, R16, !PT ;  /* 0x00000010ff077248 */ /* 0x000fe20007fe0100 */
[----:B------:R-:W-:Y:S01]  /*0b00*/  FMUL R2, R2, R13 ;  /* 0x0000000d02027220 */ /* 0x000fe20000400000 */
[----:B------:R-:W-:Y:S02]  /*0b10*/  I2FP.F32.S32 R8, R9 ;  /* 0x0000000900087245 */ /* 0x000fe40000201400 */
[----:B------:R-:W-:Y:S01]  /*0b20*/  @P0 SEL R7, R15, RZ, P1 ;  /* 0x000000ff0f070207 */ /* 0x000fe20000800000 */
[----:B------:R-:W-:Y:S01]  /*0b30*/  FMUL R13, R13, R2 ;  /* 0x000000020d0d7220 */ /* 0x000fe20000400000 */
[----:B------:R-:W-:Y:S02]  /*0b40*/  I2FP.F32.S32 R9, R0 ;  /* 0x0000000000097245 */ /* 0x000fe40000201400 */
[----:B------:R-:W-:Y:S01]  /*0b50*/  I2FP.F32.U32 R10, R10 ;  /* 0x0000000a000a7245 */ /* 0x000fe20000201000 */
[----:B---3--:R-:W-:Y:S06]  /*0b60*/  BRA.U UP0, `(.L_x_66) ;  /* 0x00000011003c7547 */ /* 0x008fec000b800000 */
[----:B------:R-:W0:Y:S01]  /*0b70*/  MUFU.RCP R0, R13 ;  /* 0x0000000d00007308 */ /* 0x000e220000001000 */
[----:B------:R-:W-:-:S05]  /*0b80*/  VIADD R11, R7, 0xfffffffe ;  /* 0xfffffffe070b7836 */ /* 0x000fca0000000000 */
[----:B------:R-:W-:Y:S02]  /*0b90*/  ISETP.GE.AND P6, PT, R11, R12, PT ;  /* 0x0000000c0b00720c */ /* 0x000fe40003fc6270 */
[----:B------:R-:W1:Y:S02]  /*0ba0*/  FCHK P0, RZ, R13 ;  /* 0x0000000dff007302 */ /* 0x000e640000000000 */
[----:B------:R-:W-:Y:S01]  /*0bb0*/  ISETP.LT.U32.OR P6, PT, R7, 0x2, P6 ;  /* 0x000000020700780c */ /* 0x000fe200037c1470 */
[----:B0-----:R-:W-:-:S04]  /*0bc0*/  FFMA R3, -R13, R0, 1 ;  /* 0x3f8000000d037423 */ /* 0x001fc80000000100 */
[----:B------:R-:W-:-:S04]  /*0bd0*/  FFMA R3, R0, R3, R0 ;  /* 0x0000000300037223 */ /* 0x000fc80000000000 */
[----:B------:R-:W-:-:S04]  /*0be0*/  FFMA R12, RZ, R3, RZ ;  /* 0x00000003ff0c7223 */ /* 0x000fc800000000ff */
[----:B------:R-:W-:-:S04]  /*0bf0*/  FFMA R0, -R13, R12, RZ ;  /* 0x0000000c0d007223 */ /* 0x000fc800000001ff */
[----:B------:R-:W-:Y:S01]  /*0c00*/  FFMA R12, R3, R0, R12 ;  /* 0x00000000030c7223 */ /* 0x000fe2000000000c */
[----:B-1----:R-:W-:Y:S06]  /*0c10*/  @!P0 BRA `(.L_x_67) ;  /* 0x0000000000148947 */ /* 0x002fec0003800000 */
[----:B------:R-:W-:Y:S01]  /*0c20*/  MOV R2, R13 ;  /* 0x0000000d00027202 */ /* 0x000fe20000000f00 */
[----:B------:R-:W-:Y:S01]  /*0c30*/  IMAD.MOV.U32 R0, RZ, RZ, RZ ;  /* 0x000000ffff007224 */ /* 0x000fe200078e00ff */
[----:B------:R-:W-:-:S07]  /*0c40*/  MOV R3, 0xc60 ;  /* 0x00000c6000037802 */ /* 0x000fce0000000f00 */
[----:B------:R-:W-:Y:S05]  /*0c50*/  CALL.REL.NOINC `($__internal_1_$__cuda_sm3x_div_rn_noftz_f32_slowpath) ;  /* 0x0000002000547944 */ /* 0x000fea0003c00000 */
[----:B------:R-:W-:-:S07]  /*0c60*/  MOV R12, R0 ;  /* 0x00000000000c7202 */ /* 0x000fce0000000f00 */
.L_x_67:
[----:B------:R-:W0:Y:S01]  /*0c70*/  LDCU UR4, c[0x0][0x3b4] ;  /* 0x00007680ff0477ac */ /* 0x000e220008000800 */
[----:B------:R-:W-:Y:S02]  /*0c80*/  HFMA2 R16, -RZ, RZ, 18.96875, -1.03125 ;  /* 0x4cbebc20ff107431 */ /* 0x000fe400000001ff */
[C---:B------:R-:W-:Y:S01]  /*0c90*/  VIADD R13, R7.reuse, 0xffffffff ;  /* 0xffffffff070d7836 */ /* 0x040fe20000000000 */
[C---:B------:R-:W-:Y:S01]  /*0ca0*/  IADD3 R14, PT, PT, R7.reuse, 0x1, RZ ;  /* 0x00000001070e7810 */ /* 0x040fe20007ffe0ff */
[C---:B------:R-:W-:Y:S02]  /*0cb0*/  VIADD R15, R7.reuse, 0x2 ;  /* 0x00000002070f7836 */ /* 0x040fe40000000000 */
[----:B------:R-:W-:Y:S01]  /*0cc0*/  IMAD.MOV.U32 R17, RZ, RZ, RZ ;  /* 0x000000ffff117224 */ /* 0x000fe200078e00ff */
[----:B0-----:R-:W-:Y:S01]  /*0cd0*/  ISETP.GT.AND P4, PT, R7, UR4, PT ;  /* 0x0000000407007c0c */ /* 0x001fe2000bf84270 */
[----:B------:R-:W-:-:S03]  /*0ce0*/  UMOV UR4, 0xfffffffe ;  /* 0xfffffffe00047882 */ /* 0x000fc60000000000 */
[----:B------:R-:W-:-:S13]  /*0cf0*/  ISETP.EQ.OR P4, PT, R7, RZ, P4 ;  /* 0x000000ff0700720c */ /* 0x000fda0002782670 */
.L_x_91:
[----:B------:R-:W0:Y:S01]  /*0d00*/  LDCU UR6, c[0x0][0x3bc] ;  /* 0x00007780ff0677ac */ /* 0x000e220008000800 */
[----:B------:R-:W-:Y:S01]  /*0d10*/  IADD3 R18, PT, PT, R5, UR4, RZ ;  /* 0x0000000405127c10 */ /* 0x000fe2000fffe0ff */
[----:B------:R-:W-:Y:S01]  /*0d20*/  BSSY.RECONVERGENT B1, `(.L_x_68) ;  /* 0x00000f1000017945 */ /* 0x000fe20003800200 */
[----:B------:R-:W-:Y:S01]  /*0d30*/  UIADD3 UR4, UPT, UPT, UR4, 0x1, URZ ;  /* 0x0000000104047890 */ /* 0x000fe2000fffe0ff */
[----:B------:R-:W1:Y:S01]  /*0d40*/  LDCU UR7, c[0x0][0x3b4] ;  /* 0x00007680ff0777ac */ /* 0x000e620008000800 */
[----:B------:R-:W2:Y:S01]  /*0d50*/  LDCU UR8, c[0x0][0x3b0] ;  /* 0x00007600ff0877ac */ /* 0x000ea20008000800 */
[----:B------:R-:W3:Y:S01]  /*0d60*/  LDCU.64 UR14, c[0x0][0x388] ;  /* 0x00007100ff0e77ac */ /* 0x000ee20008000a00 */
[C---:B0-----:R-:W-:Y:S01]  /*0d70*/  ISETP.GE.AND P0, PT, R18.reuse, UR6, PT ;  /* 0x0000000612007c0c */ /* 0x041fe2000bf06270 */
[----:B------:R-:W0:Y:S03]  /*0d80*/  LDCU.64 UR18, c[0x0][0x3a8] ;  /* 0x00007500ff1277ac */ /* 0x000e260008000a00 */
[----:B------:R-:W-:Y:S01]  /*0d90*/  ISETP.LT.OR P0, PT, R18, RZ, P0 ;  /* 0x000000ff1200720c */ /* 0x000fe20000701670 */
[----:B------:R-:W-:-:S12]  /*0da0*/  UISETP.NE.AND UP0, UPT, UR4, 0x3, UPT ;  /* 0x000000030400788c */ /* 0x000fd8000bf05270 */
[----:B-123--:R-:W-:Y:S05]  /*0db0*/  @P0 BRA `(.L_x_69) ;  /* 0x0000000c009c0947 */ /* 0x00efea0003800000 */
[----:B------:R-:W-:-:S07]  /*0dc0*/  IMAD.MOV.U32 R19, RZ, RZ, -0x2 ;  /* 0xfffffffeff137424 */ /* 0x000fce00078e00ff */
.L_x_90:
[----:B------:R-:W1:Y:S01]  /*0dd0*/  LDC R20, c[0x0][0x3b8] ;  /* 0x0000ee00ff147b82 */ /* 0x000e620000000800 */
[----:B------:R-:W-:Y:S01]  /*0de0*/  IADD3 R3, PT, PT, R6, R19, RZ ;  /* 0x0000001306037210 */ /* 0x000fe20007ffe0ff */
[----:B------:R-:W-:Y:S01]  /*0df0*/  VIADD R19, R19, 0x1 ;  /* 0x0000000113137836 */ /* 0x000fe20000000000 */
[----:B------:R-:W-:Y:S04]  /*0e00*/  BSSY.RECONVERGENT B0, `(.L_x_70) ;  /* 0x00000e1000007945 */ /* 0x000fe80003800200 */
[----:B------:R-:W-:Y:S02]  /*0e10*/  ISETP.NE.AND P5, PT, R19, 0x3, PT ;  /* 0x000000031300780c */ /* 0x000fe40003fa5270 */
[----:B-1----:R-:W-:-:S04]  /*0e20*/  ISETP.GE.AND P0, PT, R3, R20, PT ;  /* 0x000000140300720c */ /* 0x002fc80003f06270 */
[----:B------:R-:W-:-:S13]  /*0e30*/  ISETP.LT.OR P0, PT, R3, RZ, P0 ;  /* 0x000000ff0300720c */ /* 0x000fda0000701670 */
[----:B------:R-:W-:Y:S05]  /*0e40*/  @P0 BRA `(.L_x_71) ;  /* 0x0000000c00700947 */ /* 0x000fea0003800000 */
[----:B------:R-:W-:Y:S01]  /*0e50*/  BSSY.RECONVERGENT B4, `(.L_x_72) ;  /* 0x000002b000047945 */ /* 0x000fe20003800200 */
[----:B------:R-:W-:-:S03]  /*0e60*/  IMAD R20, R18, R20, R3 ;  /* 0x0000001412147224 */ /* 0x000fc600078e0203 */
[----:B------:R-:W-:Y:S05]  /*0e70*/  @P6 BRA `(.L_x_73) ;  /* 0x0000000000a06947 */ /* 0x000fea0003800000 */
[----:B------:R-:W-:-:S04]  /*0e80*/  IMAD R23, R20, UR7, R11 ;  /* 0x0000000714177c24 */ /* 0x000fc8000f8e020b */
[----:B------:R-:W-:-:S03]  /*0e90*/  IMAD.WIDE R24, R23, UR9, RZ ;  /* 0x0000000917187c25 */ /* 0x000fc6000f8e02ff */
[----:B------:R-:W-:-:S04]  /*0ea0*/  LEA R2, P0, R24, UR14, 0x2 ;  /* 0x0000000e18027c11 */ /* 0x000fc8000f8010ff */
[----:B------:R-:W-:-:S05]  /*0eb0*/  LEA.HI.X R3, R24, UR15, R25, 0x2, P0 ;  /* 0x0000000f18037c11 */ /* 0x000fca00080f1419 */
[----:B------:R-:W2:Y:S02]  /*0ec0*/  LDG.E R0, desc[UR10][R2.64] ;  /* 0x0000000a02007981 */ /* 0x000ea4000c1e1900 */
[----:B--2---:R-:W-:-:S13]  /*0ed0*/  FSETP.NEU.AND P0, PT, R0, 100000000, PT ;  /* 0x4cbebc200000780b */ /* 0x004fda0003f0d000 */
[----:B------:R-:W-:Y:S05]  /*0ee0*/  @!P0 BRA `(.L_x_73) ;  /* 0x0000000000848947 */ /* 0x000fea0003800000 */
[----:B------:R-:W1:Y:S02]  /*0ef0*/  LDC R21, c[0x0][0x3a4] ;  /* 0x0000e900ff157b82 */ /* 0x000e640000000800 */
[----:B-1----:R-:W-:-:S05]  /*0f00*/  IMAD.WIDE R2, R21, 0x4, R2 ;  /* 0x0000000415027825 */ /* 0x002fca00078e0202 */
[----:B------:R-:W2:Y:S04]  /*0f10*/  LDG.E R0, desc[UR10][R2.64+0x4] ;  /* 0x0000040a02007981 */ /* 0x000ea8000c1e1900 */
[----:B------:R-:W3:Y:S04]  /*0f20*/  LDG.E R25, desc[UR10][R2.64] ;  /* 0x0000000a02197981 */ /* 0x000ee8000c1e1900 */
[----:B------:R1:W4:Y:S01]  /*0f30*/  LDG.E R27, desc[UR10][R2.64+0x8] ;  /* 0x0000080a021b7981 */ /* 0x000322000c1e1900 */
[----:B------:R-:W1:Y:S01]  /*0f40*/  MUFU.RCP R21, UR12 ;  /* 0x0000000c00157d08 */ /* 0x000e620008001000 */
[----:B------:R-:W-:Y:S01]  /*0f50*/  MOV R22, UR12 ;  /* 0x0000000c00167c02 */ /* 0x000fe20008000f00 */
[----:B------:R-:W-:Y:S04]  /*0f60*/  BSSY.RECONVERGENT B5, `(.L_x_74) ;  /* 0x0000015000057945 */ /* 0x000fe80003800200 */
[----:B-1----:R-:W-:-:S04]  /*0f70*/  FFMA R2, R21, -R22, 1 ;  /* 0x3f80000015027423 */ /* 0x002fc80000000816 */
[----:B------:R-:W-:Y:S01]  /*0f80*/  FFMA R21, R21, R2, R21 ;  /* 0x0000000215157223 */ /* 0x000fe20000000015 */
[----:B--2---:R-:W-:Y:S01]  /*0f90*/  FADD R0, R9, -R0 ;  /* 0x8000000009007221 */ /* 0x004fe20000000000 */
[----:B---3--:R-:W-:-:S03]  /*0fa0*/  FADD R25, R8, -R25 ;  /* 0x8000001908197221 */ /* 0x008fc60000000000 */
[----:B0-----:R-:W-:Y:S01]  /*0fb0*/  FMUL R0, R0, UR19 ;  /* 0x0000001300007c20 */ /* 0x001fe20008400000 */
[----:B------:R-:W-:-:S03]  /*0fc0*/  FMUL R25, R25, UR8 ;  /* 0x0000000819197c20 */ /* 0x000fc60008400000 */
[----:B------:R-:W-:Y:S01]  /*0fd0*/  FMUL R0, R0, R0 ;  /* 0x0000000000007220 */ /* 0x000fe20000400000 */
[----:B----4-:R-:W-:-:S03]  /*0fe0*/  FADD R27, R10, -R27 ;  /* 0x8000001b0a1b7221 */ /* 0x010fc60000000000 */
[----:B------:R-:W-:Y:S01]  /*0ff0*/  FFMA R0, R25, R25, R0 ;  /* 0x0000001919007223 */ /* 0x000fe20000000000 */
[----:B------:R-:W-:-:S04]  /*1000*/  FMUL R27, R27, UR18 ;  /* 0x000000121b1b7c20 */ /* 0x000fc80008400000 */
[----:B------:R-:W-:-:S04]  /*1010*/  FFMA R0, R27, R27, R0 ;  /* 0x0000001b1b007223 */ /* 0x000fc80000000000 */
[----:B------:R-:W0:Y:S01]  /*1020*/  FCHK P0, R0, UR12 ;  /* 0x0000000c00007d02 */ /* 0x000e220008000000 */
[----:B------:R-:W-:-:S04]  /*1030*/  FFMA R2, R0, R21, RZ ;  /* 0x0000001500027223 */ /* 0x000fc800000000ff */
[----:B------:R-:W-:-:S04]  /*1040*/  FFMA R3, R2, -UR12, R0 ;  /* 0x8000000c02037c23 */ /* 0x000fc80008000000 */
[----:B------:R-:W-:Y:S01]  /*1050*/  FFMA R3, R21, R3, R2 ;  /* 0x0000000315037223 */ /* 0x000fe20000000002 */
[----:B0-----:R-:W-:Y:S06]  /*1060*/  @!P0 BRA `(.L_x_75) ;  /* 0x0000000000108947 */ /* 0x001fec0003800000 */
[----:B------:R-:W-:Y:S01]  /*1070*/  IMAD.U32 R2, RZ, RZ, UR12 ;  /* 0x0000000cff027e24 */ /* 0x000fe2000f8e00ff */
[----:B------:R-:W-:-:S07]  /*1080*/  MOV R3, 0x10a0 ;  /* 0x000010a000037802 */ /* 0x000fce0000000f00 */
[----:B------:R-:W-:Y:S05]  /*1090*/  CALL.REL.NOINC `($__internal_1_$__cuda_sm3x_div_rn_noftz_f32_slowpath) ;  /* 0x0000001c00447944 */ /* 0x000fea0003c00000 */
[----:B------:R-:W-:-:S07]  /*10a0*/  MOV R3, R0 ;  /* 0x0000000000037202 */ /* 0x000fce0000000f00 */
.L_x_75:
[----:B------:R-:W-:Y:S05]  /*10b0*/  BSYNC.RECONVERGENT B5 ;  /* 0x0000000000057941 */ /* 0x000fea0003800200 */
.L_x_74:
[----:B------:R-:W-:-:S05]  /*10c0*/  FADD R3, R3, R12 ;  /* 0x0000000c03037221 */ /* 0x000fca0000000000 */
[----:B------:R-:W-:-:S04]  /*10d0*/  FSETP.GEU.AND P0, PT, R3, R16, PT ;  /* 0x000000100300720b */ /* 0x000fc80003f0e000 */
[----:B------:R-:W-:Y:S02]  /*10e0*/  FSEL R16, R3, R16, !P0 ;  /* 0x0000001003107208 */ /* 0x000fe40004000000 */
[----:B------:R-:W-:-:S07]  /*10f0*/  SEL R17, R23, R17, !P0 ;  /* 0x0000001117117207 */ /* 0x000fce0004000000 */
.L_x_73:
[----:B0-----:R-:W-:Y:S05]  /*1100*/  BSYNC.RECONVERGENT B4 ;  /* 0x0000000000047941 */ /* 0x001fea0003800200 */
.L_x_72:
[----:B------:R-:W-:Y:S04]  /*1110*/  BSSY.RECONVERGENT B4, `(.L_x_76) ;  /* 0x000002a000047945 */ /* 0x000fe80003800200 */
        /* <DEDUP_REMOVED lines=8> */
[----:B------:R-:W0:Y:S02]  /*11a0*/  LDC R21, c[0x0][0x3a4] ;  /* 0x0000e900ff157b82 */ /* 0x000e240000000800 */
[----:B0-----:R-:W-:-:S05]  /*11b0*/  IMAD.WIDE R2, R21, 0x4, R2 ;  /* 0x0000000415027825 */ /* 0x001fca00078e0202 */
[----:B------:R-:W2:Y:S04]  /*11c0*/  LDG.E R22, desc[UR10][R2.64+0x4] ;  /* 0x0000040a02167981 */ /* 0x000ea8000c1e1900 */
[----:B------:R-:W3:Y:S04]  /*11d0*/  LDG.E R21, desc[UR10][R2.64] ;  /* 0x0000000a02157981 */ /* 0x000ee8000c1e1900 */
[----:B------:R0:W4:Y:S01]  /*11e0*/  LDG.E R25, desc[UR10][R2.64+0x8] ;  /* 0x0000080a02197981 */ /* 0x000122000c1e1900 */
[----:B------:R-:W0:Y:S01]  /*11f0*/  MUFU.RCP R0, UR12 ;  /* 0x0000000c00007d08 */ /* 0x000e220008001000 */
[----:B------:R-:W-:Y:S01]  /*1200*/  IMAD.U32 R27, RZ, RZ, UR12 ;  /* 0x0000000cff1b7e24 */ /* 0x000fe2000f8e00ff */
[----:B------:R-:W-:Y:S03]  /*1210*/  BSSY.RECONVERGENT B5, `(.L_x_78) ;  /* 0x0000015000057945 */ /* 0x000fe60003800200 */
[----:B0-----:R-:W-:-:S04]  /*1220*/  FFMA R3, R0, -R27, 1 ;  /* 0x3f80000000037423 */ /* 0x001fc8000000081b */
[----:B------:R-:W-:Y:S01]  /*1230*/  FFMA R0, R0, R3, R0 ;  /* 0x0000000300007223 */ /* 0x000fe20000000000 */
[----:B--2---:R-:W-:Y:S01]  /*1240*/  FADD R22, R9, -R22 ;  /* 0x8000001609167221 */ /* 0x004fe20000000000 */
[----:B---3--:R-:W-:-:S03]  /*1250*/  FADD R21, R8, -R21 ;  /* 0x8000001508157221 */ /* 0x008fc60000000000 */
[----:B------:R-:W-:Y:S01]  /*1260*/  FMUL R22, R22, UR19 ;  /* 0x0000001316167c20 */ /* 0x000fe20008400000 */
        /* <DEDUP_REMOVED lines=11> */
[----:B------:R-:W-:Y:S01]  /*1320*/  MOV R0, R22 ;  /* 0x0000001600007202 */ /* 0x000fe20000000f00 */
[----:B------:R-:W-:Y:S01]  /*1330*/  IMAD.U32 R2, RZ, RZ, UR12 ;  /* 0x0000000cff027e24 */ /* 0x000fe2000f8e00ff */
[----:B------:R-:W-:-:S07]  /*1340*/  MOV R3, 0x1360 ;  /* 0x0000136000037802 */ /* 0x000fce0000000f00 */
[----:B------:R-:W-:Y:S05]  /*1350*/  CALL.REL.NOINC `($__internal_1_$__cuda_sm3x_div_rn_noftz_f32_slowpath) ;  /* 0x0000001800947944 */ /* 0x000fea0003c00000 */
.L_x_79:
[----:B------:R-:W-:Y:S05]  /*1360*/  BSYNC.RECONVERGENT B5 ;  /* 0x0000000000057941 */ /* 0x000fea0003800200 */
.L_x_78:
[----:B------:R-:W-:-:S05]  /*1370*/  FADD R3, R0, R12 ;  /* 0x0000000c00037221 */ /* 0x000fca0000000000 */
[----:B------:R-:W-:-:S04]  /*1380*/  FSETP.GEU.AND P0, PT, R3, R16, PT ;  /* 0x000000100300720b */ /* 0x000fc80003f0e000 */
[----:B------:R-:W-:Y:S02]  /*1390*/  FSEL R16, R3, R16, !P0 ;  /* 0x0000001003107208 */ /* 0x000fe40004000000 */
[----:B------:R-:W-:-:S07]  /*13a0*/  SEL R17, R23, R17, !P0 ;  /* 0x0000001117117207 */ /* 0x000fce0004000000 */
.L_x_77:
[----:B------:R-:W-:Y:S05]  /*13b0*/  BSYNC.RECONVERGENT B4 ;  /* 0x0000000000047941 */ /* 0x000fea0003800200 */
.L_x_76:
[----:B------:R-:W0:Y:S01]  /*13c0*/  LDC R0, c[0x0][0x3b4] ;  /* 0x0000ed00ff007b82 */ /* 0x000e220000000800 */
[----:B------:R-:W-:Y:S01]  /*13d0*/  BSSY.RECONVERGENT B4, `(.L_x_80) ;  /* 0x000002b000047945 */ /* 0x000fe20003800200 */
[----:B0-----:R-:W-:-:S13]  /*13e0*/  ISETP.GE.AND P0, PT, R7, R0, PT ;  /* 0x000000000700720c */ /* 0x001fda0003f06270 */
[----:B------:R-:W-:Y:S05]  /*13f0*/  @P0 BRA `(.L_x_81) ;  /* 0x0000000000a00947 */ /* 0x000fea0003800000 */
[----:B------:R-:W-:-:S04]  /*1400*/  IMAD R23, R20, R0, R7 ;  /* 0x0000000014177224 */ /* 0x000fc800078e0207 */
        /* <DEDUP_REMOVED lines=12> */
[----:B------:R-:W-:Y:S01]  /*14d0*/  MOV R27, UR12 ;  /* 0x0000000c001b7c02 */ /* 0x000fe20008000f00 */
[----:B------:R-:W-:Y:S04]  /*14e0*/  BSSY.RECONVERGENT B5, `(.L_x_82) ;  /* 0x0000015000057945 */ /* 0x000fe80003800200 */
        /* <DEDUP_REMOVED lines=16> */
[----:B------:R-:W-:Y:S01]  /*15f0*/  IMAD.MOV.U32 R0, RZ, RZ, R22 ;  /* 0x000000ffff007224 */ /* 0x000fe200078e0016 */
[----:B------:R-:W-:Y:S02]  /*1600*/  MOV R2, UR12 ;  /* 0x0000000c00027c02 */ /* 0x000fe40008000f00 */
[----:B------:R-:W-:-:S07]  /*1610*/  MOV R3, 0x1630 ;  /* 0x0000163000037802 */ /* 0x000fce0000000f00 */
[----:B------:R-:W-:Y:S05]  /*1620*/  CALL.REL.NOINC `($__internal_1_$__cuda_sm3x_div_rn_noftz_f32_slowpath) ;  /* 0x0000001400e07944 */ /* 0x000fea0003c00000 */
.L_x_83:
[----:B------:R-:W-:Y:S05]  /*1630*/  BSYNC.RECONVERGENT B5 ;  /* 0x0000000000057941 */ /* 0x000fea0003800200 */
.L_x_82:
[----:B------:R-:W-:-:S05]  /*1640*/  FADD R3, R0, R12 ;  /* 0x0000000c00037221 */ /* 0x000fca0000000000 */
[----:B------:R-:W-:-:S04]  /*1650*/  FSETP.GEU.AND P0, PT, R3, R16, PT ;  /* 0x000000100300720b */ /* 0x000fc80003f0e000 */
[----:B------:R-:W-:Y:S02]  /*1660*/  FSEL R16, R3, R16, !P0 ;  /* 0x0000001003107208 */ /* 0x000fe40004000000 */
[----:B------:R-:W-:-:S07]  /*1670*/  SEL R17, R23, R17, !P0 ;  /* 0x0000001117117207 */ /* 0x000fce0004000000 */
.L_x_81:
[----:B------:R-:W-:Y:S05]  /*1680*/  BSYNC.RECONVERGENT B4 ;  /* 0x0000000000047941 */ /* 0x000fea0003800200 */
.L_x_80:
        /* <DEDUP_REMOVED lines=39> */
.L_x_87:
[----:B------:R-:W-:Y:S05]  /*1900*/  BSYNC.RECONVERGENT B5 ;  /* 0x0000000000057941 */ /* 0x000fea0003800200 */
.L_x_86:
[----:B------:R-:W-:-:S05]  /*1910*/  FADD R3, R0, R12 ;  /* 0x0000000c00037221 */ /* 0x000fca0000000000 */
[----:B------:R-:W-:-:S04]  /*1920*/  FSETP.GEU.AND P0, PT, R3, R16, PT ;  /* 0x000000100300720b */ /* 0x000fc80003f0e000 */
[----:B------:R-:W-:Y:S02]  /*1930*/  FSEL R16, R3, R16, !P0 ;  /* 0x0000001003107208 */ /* 0x000fe40004000000 */
[----:B------:R-:W-:-:S07]  /*1940*/  SEL R17, R23, R17, !P0 ;  /* 0x0000001117117207 */ /* 0x000fce0004000000 */
.L_x_85:
[----:B------:R-:W-:Y:S05]  /*1950*/  BSYNC.RECONVERGENT B4 ;  /* 0x0000000000047941 */ /* 0x000fea0003800200 */
.L_x_84:
[----:B------:R-:W0:Y:S02]  /*1960*/  LDC R0, c[0x0][0x3b4] ;  /* 0x0000ed00ff007b82 */ /* 0x000e240000000800 */
        /* <DEDUP_REMOVED lines=37> */
.L_x_89:
[----:B------:R-:W-:Y:S05]  /*1bc0*/  BSYNC.RECONVERGENT B4 ;  /* 0x0000000000047941 */ /* 0x000fea0003800200 */
.L_x_88:
[----:B------:R-:W-:-:S05]  /*1bd0*/  FADD R3, R0, R12 ;  /* 0x0000000c00037221 */ /* 0x000fca0000000000 */
[----:B------:R-:W-:-:S04]  /*1be0*/  FSETP.GEU.AND P0, PT, R3, R16, PT ;  /* 0x000000100300720b */ /* 0x000fc80003f0e000 */
[----:B------:R-:W-:Y:S02]  /*1bf0*/  FSEL R16, R3, R16, !P0 ;  /* 0x0000001003107208 */ /* 0x000fe40004000000 */
[----:B------:R-:W-:-:S07]  /*1c00*/  SEL R17, R20, R17, !P0 ;  /* 0x0000001114117207 */ /* 0x000fce0004000000 */
.L_x_71:
[----:B0-----:R-:W-:Y:S05]  /*1c10*/  BSYNC.RECONVERGENT B0 ;  /* 0x0000000000007941 */ /* 0x001fea0003800200 */
.L_x_70:
[----:B------:R-:W-:Y:S05]  /*1c20*/  @P5 BRA `(.L_x_90) ;  /* 0xfffffff000685947 */ /* 0x000fea000383ffff */
.L_x_69:
[----:B0-----:R-:W-:Y:S05]  /*1c30*/  BSYNC.RECONVERGENT B1 ;  /* 0x0000000000017941 */ /* 0x001fea0003800200 */
.L_x_68:
[----:B------:R-:W-:Y:S05]  /*1c40*/  BRA.U UP0, `(.L_x_91) ;  /* 0xfffffff1002c7547 */ /* 0x000fea000b83ffff */
[----:B------:R-:W-:Y:S05]  /*1c50*/  BRA `(.L_x_92) ;  /* 0x00000010003c7947 */ /* 0x000fea0003800000 */
.L_x_66:
[----:B------:R-:W-:Y:S01]  /*1c60*/  ULOP3.LUT UR6, UR8, 0x7ffffff8, URZ, 0xc0, !UPT ;  /* 0x7ffffff808067892 */ /* 0x000fe2000f8ec0ff */
[----:B------:R-:W-:Y:S01]  /*1c70*/  IMAD.MOV.U32 R16, RZ, RZ, 0x4cbebc20 ;  /* 0x4cbebc20ff107424 */ /* 0x000fe200078e00ff */
[----:B------:R-:W-:Y:S01]  /*1c80*/  MOV R17, RZ ;  /* 0x000000ff00117202 */ /* 0x000fe20000000f00 */
[----:B------:R-:W-:Y:S02]  /*1c90*/  ULOP3.LUT UR13, UR8, 0x7, URZ, 0xc0, !UPT ;  /* 0x00000007080d7892 */ /* 0x000fe4000f8ec0ff */
[----:B------:R-:W-:Y:S02]  /*1ca0*/  ULOP3.LUT UR14, UR8, 0x3, URZ, 0xc0, !UPT ;  /* 0x00000003080e7892 */ /* 0x000fe4000f8ec0ff */
[----:B------:R-:W-:Y:S02]  /*1cb0*/  USHF.L.U64.HI UR21, UR5, 0x5, UR16 ;  /* 0x0000000505157899 */ /* 0x000fe40008010210 */
[----:B------:R-:W-:Y:S02]  /*1cc0*/  USHF.L.U64.HI UR20, UR5, 0x4, UR16 ;  /* 0x0000000405147899 */ /* 0x000fe40008010210 */
[----:B------:R-:W-:-:S02]  /*1cd0*/  USHF.L.U64.HI UR19, UR5, 0x3, UR16 ;  /* 0x0000000305137899 */ /* 0x000fc40008010210 */
[----:B------:R-:W-:Y:S02]  /*1ce0*/  USHF.L.U64.HI UR18, UR5, 0x2, UR16 ;  /* 0x0000000205127899 */ /* 0x000fe40008010210 */
[----:B------:R-:W-:Y:S02]  /*1cf0*/  USHF.L.U32 UR17, UR5, 0x2, URZ ;  /* 0x0000000205117899 */ /* 0x000fe400080006ff */
[----:B------:R-:W-:Y:S01]  /*1d00*/  UIADD3 UR7, UPT, UPT, -UR6, URZ, URZ ;  /* 0x000000ff06077290 */ /* 0x000fe2000fffe1ff */
[----:B------:R-:W-:-:S11]  /*1d10*/  UMOV UR8, 0xfffffffe ;  /* 0xfffffffe00087882 */ /* 0x000fd60000000000 */
.L_x_109:
[----:B------:R-:W0:Y:S01]  /*1d20*/  LDCU UR4, c[0x0][0x3bc] ;  /* 0x00007780ff0477ac */ /* 0x000e220008000800 */
[----:B------:R-:W-:Y:S01]  /*1d30*/  VIADD R0, R5, UR8 ;  /* 0x0000000805007c36 */ /* 0x000fe20008000000 */
[----:B------:R-:W-:Y:S04]  /*1d40*/  BSSY.RECONVERGENT B0, `(.L_x_93) ;  /* 0x00000fd000007945 */ /* 0x000fe80003800200 */
[----:B0-----:R-:W-:-:S04]  /*1d50*/  ISETP.GE.AND P0, PT, R0, UR4, PT ;  /* 0x0000000400007c0c */ /* 0x001fc8000bf06270 */
[----:B------:R-:W-:-:S13]  /*1d60*/  ISETP.GT.AND P0, PT, R0, -0x1, !P0 ;  /* 0xffffffff0000780c */ /* 0x000fda0004704270 */
[----:B------:R-:W-:Y:S05]  /*1d70*/  @!P0 BRA `(.L_x_94) ;  /* 0x0000000c00e48947 */ /* 0x000fea0003800000 */
[----:B------:R-:W-:-:S07]  /*1d80*/  MOV R15, 0xfffffffe ;  /* 0xfffffffe000f7802 */ /* 0x000fce0000000f00 */
.L_x_108:
[----:B------:R-:W0:Y:S01]  /*1d90*/  LDC R3, c[0x0][0x3b8] ;  /* 0x0000ee00ff037b82 */ /* 0x000e220000000800 */
[----:B------:R-:W-:Y:S01]  /*1da0*/  IMAD.IADD R12, R6, 0x1, R15 ;  /* 0x00000001060c7824 */ /* 0x000fe200078e020f */
[----:B------:R-:W-:Y:S01]  /*1db0*/  IADD3 R15, PT, PT, R15, 0x1, RZ ;  /* 0x000000010f0f7810 */ /* 0x000fe20007ffe0ff */
[----:B------:R-:W-:Y:S03]  /*1dc0*/  BSSY.RECONVERGENT B1, `(.L_x_95) ;  /* 0x00000f3000017945 */ /* 0x000fe60003800200 */
[----:B------:R-:W-:Y:S02]  /*1dd0*/  ISETP.NE.AND P4, PT, R15, 0x3, PT ;  /* 0x000000030f00780c */ /* 0x000fe40003f85270 */
[----:B0-----:R-:W-:-:S04]  /*1de0*/  ISETP.GE.AND P0, PT, R12, R3, PT ;  /* 0x000000030c00720c */ /* 0x001fc80003f06270 */
[----:B------:R-:W-:-:S13]  /*1df0*/  ISETP.GT.AND P0, PT, R12, -0x1, !P0 ;  /* 0xffffffff0c00780c */ /* 0x000fda0004704270 */
[----:B------:R-:W-:Y:S05]  /*1e00*/  @!P0 BRA `(.L_x_96) ;  /* 0x0000000c00b88947 */ /* 0x000fea0003800000 */
[----:B------:R-:W-:Y:S01]  /*1e10*/  VIADD R0, R5, UR8 ;  /* 0x0000000805007c36 */ /* 0x000fe20008000000 */
[----:B------:R-:W-:-:S03]  /*1e20*/  MOV R14, 0xfffffffe ;  /* 0xfffffffe000e7802 */ /* 0x000fc60000000f00 */
[----:B------:R-:W-:-:S07]  /*1e30*/  IMAD R12, R0, R3, R12 ;  /* 0x00000003000c7224 */ /* 0x000fce00078e020c */
.L_x_107:
[----:B------:R-:W0:Y:S01]  /*1e40*/  LDC R0, c[0x0][0x3b4] ;  /* 0x0000ed00ff007b82 */ /* 0x000e220000000800 */
[----:B------:R-:W-:Y:S01]  /*1e50*/  IMAD.IADD R11, R7, 0x1, R14 ;  /* 0x00000001070b7824 */ /* 0x000fe200078e020e */
[----:B------:R-:W-:Y:S01]  /*1e60*/  IADD3 R14, PT, PT, R14, 0x1, RZ ;  /* 0x000000010e0e7810 */ /* 0x000fe20007ffe0ff */
[----:B------:R-:W-:Y:S03]  /*1e70*/  BSSY.RECONVERGENT B4, `(.L_x_97) ;  /* 0x00000e6000047945 */ /* 0x000fe60003800200 */
[----:B------:R-:W-:Y:S02]  /*1e80*/  ISETP.NE.AND P5, PT, R14, 0x3, PT ;  /* 0x000000030e00780c */ /* 0x000fe40003fa5270 */
[----:B0-----:R-:W-:-:S04]  /*1e90*/  ISETP.GE.AND P0, PT, R11, R0, PT ;  /* 0x000000000b00720c */ /* 0x001fc80003f06270 */
[----:B------:R-:W-:-:S13]  /*1ea0*/  ISETP.LT.OR P0, PT, R11, RZ, P0 ;  /* 0x000000ff0b00720c */ /* 0x000fda0000701670 */
[----:B------:R-:W-:Y:S05]  /*1eb0*/  @P0 BRA `(.L_x_98) ;  /* 0x0000000c00840947 */ /* 0x000fea0003800000 */
[----:B------:R-:W0:Y:S01]  /*1ec0*/  LDC.64 R2, c[0x0][0x388] ;  /* 0x0000e200ff027b82 */ /* 0x000e220000000a00 */
[----:B------:R-:W-:-:S04]  /*1ed0*/  IMAD R11, R12, R0, R11 ;  /* 0x000000000c0b7224 */ /* 0x000fc800078e020b */
[----:B------:R-:W-:-:S03]  /*1ee0*/  IMAD.WIDE R20, R11, UR9, RZ ;  /* 0x000000090b147c25 */ /* 0x000fc6000f8e02ff */
[----:B0-----:R-:W-:-:S04]  /*1ef0*/  LEA R18, P0, R20, R2, 0x2 ;  /* 0x0000000214127211 */ /* 0x001fc800078010ff */
[----:B------:R-:W-:-:S05]  /*1f00*/  LEA.HI.X R19, R20, R3, R21, 0x2, P0 ;  /* 0x0000000314137211 */ /* 0x000fca00000f1415 */
[----:B------:R-:W2:Y:S02]  /*1f10*/  LDG.E R0, desc[UR10][R18.64] ;  /* 0x0000000a12007981 */ /* 0x000ea4000c1e1900 */
[----:B--2---:R-:W-:-:S13]  /*1f20*/  FSETP.NEU.AND P0, PT, R0, 100000000, PT ;  /* 0x4cbebc200000780b */ /* 0x004fda0003f0d000 */
[----:B------:R-:W-:Y:S05]  /*1f30*/  @!P0 BRA `(.L_x_98) ;  /* 0x0000000c00648947 */ /* 0x000fea0003800000 */
[----:B------:R-:W0:Y:S01]  /*1f40*/  LDCU UR24, c[0x0][0x3a4] ;  /* 0x00007480ff1877ac */ /* 0x000e220008000800 */
[----:B------:R-:W-:Y:S01]  /*1f50*/  IMAD.MOV.U32 R24, RZ, RZ, RZ ;  /* 0x000000ffff187224 */ /* 0x000fe200078e00ff */
[----:B------:R-:W-:Y:S01]  /*1f60*/  UMOV UR4, URZ ;  /* 0x000000ff00047c82 */ /* 0x000fe20008000000 */
[----:B0-----:R-:W-:-:S09]  /*1f70*/  UISETP.GE.U32.AND UP0, UPT, UR24, 0x8, UPT ;  /* 0x000000081800788c */ /* 0x001fd2000bf06070 */
[----:B------:R-:W-:Y:S05]  /*1f80*/  BRA.U !UP0, `(.L_x_99) ;  /* 0x0000000508447547 */ /* 0x000fea000b800000 */
[----:B------:R-:W-:Y:S01]  /*1f90*/  USHF.R.S32.HI UR4, URZ, 0x1f, UR9 ;  /* 0x0000001fff047899 */ /* 0x000fe20008011409 */
[----:B------:R-:W-:Y:S01]  /*1fa0*/  SHF.R.S32.HI R23, RZ, 0x1f, R11 ;  /* 0x0000001fff177819 */ /* 0x000fe2000001140b */
[----:B------:R-:W0:Y:S01]  /*1fb0*/  LDCU.64 UR22, c[0x0][0x380] ;  /* 0x00007000ff1677ac */ /* 0x000e220008000a00 */
[----:B------:R-:W-:-:S04]  /*1fc0*/  IMAD.WIDE.U32 R20, R11, UR9, RZ ;  /* 0x000000090b147c25 */ /* 0x000fc8000f8e00ff */
[----:B------:R-:W-:Y:S01]  /*1fd0*/  IMAD R0, R11, UR4, RZ ;  /* 0x000000040b007c24 */ /* 0x000fe2000f8e02ff */
[----:B------:R-:W-:Y:S01]  /*1fe0*/  LEA R2, P1, R20, R2, 0x2 ;  /* 0x0000000214027211 */ /* 0x000fe200078210ff */
[----:B------:R-:W-:Y:S01]  /*1ff0*/  IMAD.MOV.U32 R24, RZ, RZ, RZ ;  /* 0x000000ffff187224 */ /* 0x000fe200078e00ff */
[----:B------:R-:W-:Y:S01]  /*2000*/  UMOV UR4, UR7 ;  /* 0x0000000700047c82 */ /* 0x000fe20008000000 */
[----:B------:R-:W-:Y:S01]  /*2010*/  IMAD R23, R23, UR9, R0 ;  /* 0x0000000917177c24 */ /* 0x000fe2000f8e0200 */
[----:B------:R-:W-:-:S04]  /*2020*/  IADD3 R22, P2, PT, R2, 0x10, RZ ;  /* 0x0000001002167810 */ /* 0x000fc80007f5e0ff */
[----:B------:R-:W-:Y:S02]  /*2030*/  IADD3 R21, PT, PT, R21, R23, RZ ;  /* 0x0000001715157210 */ /* 0x000fe40007ffe0ff */
[----:B0-----:R-:W-:Y:S02]  /*2040*/  LEA R0, P0, R28, UR22, 0x2 ;  /* 0x000000161c007c11 */ /* 0x001fe4000f8010ff */
[----:B------:R-:W-:Y:S02]  /*2050*/  LEA.HI.X R3, R20, R3, R21, 0x2, P1 ;  /* 0x0000000314037211 */ /* 0x000fe400008f1415 */
[----:B------:R-:W-:Y:S02]  /*2060*/  LEA.HI.X R21, R28, UR23, R29, 0x2, P0 ;  /* 0x000000171c157c11 */ /* 0x000fe400080f141d */
[----:B------:R-:W-:-:S07]  /*2070*/  IADD3.X R23, PT, PT, RZ, R3, RZ, P2, !PT ;  /* 0x00000003ff177210 */ /* 0x000fce00017fe4ff */
.L_x_100:
[----:B------:R-:W-:Y:S01]  /*2080*/  IMAD.MOV.U32 R20, RZ, RZ, R0 ;  /* 0x000000ffff147224 */ /* 0x000fe200078e0000 */
[----:B------:R-:W-:Y:S01]  /*2090*/  IADD3 R2, P0, PT, R0, UR17, RZ ;  /* 0x0000001100027c10 */ /* 0x000fe2000ff1e0ff */
[----:B------:R-:W2:Y:S03]  /*20a0*/  LDG.E R27, desc[UR10][R22.64+-0x10] ;  /* 0xfffff00a161b7981 */ /* 0x000ea6000c1e1900 */
[----:B------:R-:W-:Y:S01]  /*20b0*/  IADD3.X R3, PT, PT, R21, UR18, RZ, P0, !PT ;  /* 0x0000001215037c10 */ /* 0x000fe200087fe4ff */
[----:B------:R-:W2:Y:S04]  /*20c0*/  LDG.E R26, desc[UR10][R20.64] ;  /* 0x0000000a141a7981 */ /* 0x000ea8000c1e1900 */
[----:B------:R-:W3:Y:S04]  /*20d0*/  LDG.E R2, desc[UR10][R2.64] ;  /* 0x0000000a02027981 */ /* 0x000ee8000c1e1900 */
[----:B------:R-:W3:Y:S01]  /*20e0*/  LDG.E R25, desc[UR10][R22.64+-0xc] ;  /* 0xfffff40a16197981 */ /* 0x000ee2000c1e1900 */
[----:B--2---:R-:W-:Y:S01]  /*20f0*/  FADD R27, R26, -R27 ;  /* 0x8000001b1a1b7221 */ /* 0x004fe20000000000 */
[----:B------:R-:W-:-:S02]  /*2100*/  UIMAD UR15, UR16, 0xc, URZ ;  /* 0x0000000c100f78a4 */ /* 0x000fc4000f8e02ff */
[----:B------:R-:W2:Y:S01]  /*2110*/  LDG.E R26, desc[UR10][R22.64+0x8] ;  /* 0x0000080a161a7981 */ /* 0x000ea2000c1e1900 */
[----:B------:R-:W-:Y:S01]  /*2120*/  FFMA R24, R27, R27, R24 ;  /* 0x0000001b1b187223 */ /* 0x000fe20000000018 */
[----:B------:R-:W-:Y:S01]  /*2130*/  MOV R27, UR5 ;  /* 0x00000005001b7c02 */ /* 0x000fe20008000f00 */
[----:B---3--:R-:W-:-:S03]  /*2140*/  FADD R25, R2, -R25 ;  /* 0x8000001902197221 */ /* 0x008fc60000000000 */
[----:B------:R-:W-:Y:S02]  /*2150*/  LEA R2, P0, R27, R0, 0x3 ;  /* 0x000000001b027211 */ /* 0x000fe400078018ff */
[----:B------:R-:W3:Y:S02]  /*2160*/  LDG.E R27, desc[UR10][R22.64+-0x8] ;  /* 0xfffff80a161b7981 */ /* 0x000ee4000c1e1900 */
[----:B------:R-:W-:-:S05]  /*2170*/  IADD3.X R3, PT, PT, R21, UR19, RZ, P0, !PT ;  /* 0x0000001315037c10 */ /* 0x000fca00087fe4ff */
[----:B------:R-:W3:Y:S01]  /*2180*/  LDG.E R2, desc[UR10][R2.64] ;  /* 0x0000000a02027981 */ /* 0x000ee2000c1e1900 */
[----:B------:R-:W-:Y:S01]  /*2190*/  FFMA R25, R25, R25, R24 ;  /* 0x0000001919197223 */ /* 0x000fe20000000018 */
[----:B---3--:R-:W-:Y:S01]  /*21a0*/  FADD R24, R2, -R27 ;  /* 0x8000001b02187221 */ /* 0x008fe20000000000 */
[----:B------:R-:W-:-:S04]  /*21b0*/  IMAD.U32 R27, RZ, RZ, UR5 ;  /* 0x00000005ff1b7e24 */ /* 0x000fc8000f8e00ff */
[----:B------:R-:W-:-:S04]  /*21c0*/  IMAD.WIDE.U32 R2, R27, 0xc, R20 ;  /* 0x0000000c1b027825 */ /* 0x000fc800078e0014 */
[----:B------:R-:W-:Y:S01]  /*21d0*/  FFMA R25, R24, R24, R25 ;  /* 0x0000001818197223 */ /* 0x000fe20000000019 */
[----:B------:R-:W3:Y:S01]  /*21e0*/  LDG.E R27, desc[UR10][R22.64+-0x4] ;  /* 0xfffffc0a161b7981 */ /* 0x000ee2000c1e1900 */
[----:B------:R-:W-:-:S05]  /*21f0*/  IADD3 R3, PT, PT, R3, UR15, RZ ;  /* 0x0000000f03037c10 */ /* 0x000fca000fffe0ff */
[----:B------:R-:W3:Y:S02]  /*2200*/  LDG.E R24, desc[UR10][R2.64] ;  /* 0x0000000a02187981 */ /* 0x000ee4000c1e1900 */
[----:B---3--:R-:W-:Y:S01]  /*2210*/  FADD R24, R24, -R27 ;  /* 0x8000001b18187221 */ /* 0x008fe20000000000 */
[----:B------:R-:W-:-:S05]  /*2220*/  IMAD.U32 R27, RZ, RZ, UR5 ;  /* 0x00000005ff1b7e24 */ /* 0x000fca000f8e00ff */
[----:B------:R-:W-:Y:S01]  /*2230*/  LEA R2, P0, R27, R0, 0x4 ;  /* 0x000000001b027211 */ /* 0x000fe200078020ff */
[----:B------:R-:W-:Y:S01]  /*2240*/  FFMA R25, R24, R24, R25 ;  /* 0x0000001818197223 */ /* 0x000fe20000000019 */
[----:B------:R-:W3:Y:S02]  /*2250*/  LDG.E R27, desc[UR10][R22.64] ;  /* 0x0000000a161b7981 */ /* 0x000ee4000c1e1900 */
[----:B------:R-:W-:-:S05]  /*2260*/  IADD3.X R3, PT, PT, R21, UR20, RZ, P0, !PT ;  /* 0x0000001415037c10 */ /* 0x000fca00087fe4ff */
[----:B------:R-:W3:Y:S01]  /*2270*/  LDG.E R24, desc[UR10][R2.64] ;  /* 0x0000000a02187981 */ /* 0x000ee2000c1e1900 */
[----:B------:R-:W-:Y:S01]  /*2280*/  UIMAD UR15, UR16, 0x14, URZ ;  /* 0x00000014100f78a4 */ /* 0x000fe2000f8e02ff */
[----:B---3--:R-:W-:Y:S01]  /*2290*/  FADD R24, R24, -R27 ;  /* 0x8000001b18187221 */ /* 0x008fe20000000000 */
[----:B------:R-:W-:-:S05]  /*22a0*/  MOV R27, UR5 ;  /* 0x00000005001b7c02 */ /* 0x000fca0008000f00 */
[----:B------:R-:W-:-:S04]  /*22b0*/  IMAD.WIDE.U32 R2, R27, 0x14, R20 ;  /* 0x000000141b027825 */ /* 0x000fc800078e0014 */
[----:B------:R-:W-:Y:S01]  /*22c0*/  FFMA R25, R24, R24, R25 ;  /* 0x0000001818197223 */ /* 0x000fe20000000019 */
[----:B------:R-:W3:Y:S01]  /*22d0*/  LDG.E R27, desc[UR10][R22.64+0x4] ;  /* 0x0000040a161b7981 */ /* 0x000ee2000c1e1900 */
[----:B------:R-:W-:-:S05]  /*22e0*/  VIADD R3, R3, UR15 ;  /* 0x0000000f03037c36 */ /* 0x000fca0008000000 */
[----:B------:R-:W3:Y:S01]  /*22f0*/  LDG.E R24, desc[UR10][R2.64] ;  /* 0x0000000a02187981 */ /* 0x000ee2000c1e1900 */
[----:B------:R-:W-:Y:S01]  /*2300*/  UIMAD UR15, UR16, 0x18, URZ ;  /* 0x00000018100f78a4 */ /* 0x000fe2000f8e02ff */
[----:B---3--:R-:W-:-:S04]  /*2310*/  FADD R24, R24, -R27 ;  /* 0x8000001b18187221 */ /* 0x008fc80000000000 */
[----:B------:R-:W-:Y:S01]  /*2320*/  FFMA R24, R24, R24, R25 ;  /* 0x0000001818187223 */ /* 0x000fe20000000019 */
[----:B------:R-:W-:-:S05]  /*2330*/  MOV R25, UR5 ;  /* 0x0000000500197c02 */ /* 0x000fca0008000f00 */
[----:B------:R-:W-:-:S04]  /*2340*/  IMAD.WIDE.U32 R2, R25, 0x18, R20 ;  /* 0x0000001819027825 */ /* 0x000fc800078e0014 */
[----:B------:R-:W-:-:S05]  /*2350*/  VIADD R3, R3, UR15 ;  /* 0x0000000f03037c36 */ /* 0x000fca0008000000 */
[----:B------:R-:W2:Y:S01]  /*2360*/  LDG.E R25, desc[UR10][R2.64] ;  /* 0x0000000a02197981 */ /* 0x000ea2000c1e1900 */
[----:B------:R-:W-:Y:S01]  /*2370*/  UIMAD UR15, UR16, 0x1c, URZ ;  /* 0x0000001c100f78a4 */ /* 0x000fe2000f8e02ff */
[----:B--2---:R-:W-:-:S04]  /*2380*/  FADD R25, R25, -R26 ;  /* 0x8000001a19197221 */ /* 0x004fc80000000000 */
[----:B------:R-:W-:Y:S01]  /*2390*/  FFMA R24, R25, R25, R24 ;  /* 0x0000001919187223 */ /* 0x000fe20000000018 */
[----:B------:R-:W-:-:S05]  /*23a0*/  MOV R25, UR5 ;  /* 0x0000000500197c02 */ /* 0x000fca0008000f00 */
[----:B------:R-:W-:Y:S02]  /*23b0*/  IMAD.WIDE.U32 R2, R25, 0x1c, R20 ;  /* 0x0000001c19027825 */ /* 0x000fe400078e0014 */
[----:B------:R0:W2:Y:S02]  /*23c0*/  LDG.E R25, desc[UR10][R22.64+0xc] ;  /* 0x00000c0a16197981 */ /* 0x0000a4000c1e1900 */
[----:B------:R-:W-:-:S05]  /*23d0*/  VIADD R3, R3, UR15 ;  /* 0x0000000f03037c36 */ /* 0x000fca0008000000 */
[----:B------:R-:W2:Y:S01]  /*23e0*/  LDG.E R20, desc[UR10][R2.64] ;  /* 0x0000000a02147981 */ /* 0x000ea2000c1e1900 */
[----:B------:R-:W-:Y:S01]  /*23f0*/  UIADD3 UR4, UPT, UPT, UR4, 0x8, URZ ;  /* 0x0000000804047890 */ /* 0x000fe2000fffe0ff */
[----:B------:R-:W-:-:S03]  /*2400*/  MOV R27, UR5 ;  /* 0x00000005001b7c02 */ /* 0x000fc60008000f00 */
[----:B------:R-:W-:Y:S01]  /*2410*/  UISETP.NE.AND UP0, UPT, UR4, URZ, UPT ;  /* 0x000000ff0400728c */ /* 0x000fe2000bf05270 */
[----:B0-----:R-:W-:Y:S02]  /*2420*/  IADD3 R22, P1, PT, R22, 0x20, RZ ;  /* 0x0000002016167810 */ /* 0x001fe40007f3e0ff */
[----:B------:R-:W-:-:S03]  /*2430*/  LEA R0, P0, R27, R0, 0x5 ;  /* 0x000000001b007211 */ /* 0x000fc600078028ff */
[----:B------:R-:W-:Y:S01]  /*2440*/  IMAD.X R23, RZ, RZ, R23, P1 ;  /* 0x000000ffff177224 */ /* 0x000fe200008e0617 */
[----:B------:R-:W-:Y:S01]  /*2450*/  IADD3.X R21, PT, PT, R21, UR21, RZ, P0, !PT ;  /* 0x0000001515157c10 */ /* 0x000fe200087fe4ff */
[----:B--2---:R-:W-:-:S04]  /*2460*/  FADD R25, R20, -R25 ;  /* 0x8000001914197221 */ /* 0x004fc80000000000 */
[----:B------:R-:W-:Y:S01]  /*2470*/  FFMA R24, R25, R25, R24 ;  /* 0x0000001919187223 */ /* 0x000fe20000000018 */
[----:B------:R-:W-:Y:S06]  /*2480*/  BRA.U UP0, `(.L_x_100) ;  /* 0xfffffff900fc7547 */ /* 0x000fec000b83ffff */
[----:B------:R-:W-:-:S05]  /*2490*/  UMOV UR4, UR6 ;  /* 0x0000000600047c82 */ /* 0x000fca0008000000 */
.L_x_99:
[----:B------:R-:W-:-:S09]  /*24a0*/  UISETP.NE.AND UP0, UPT, UR13, URZ, UPT ;  /* 0x000000ff0d00728c */ /* 0x000fd2000bf05270 */
[----:B------:R-:W-:Y:S05]  /*24b0*/  BRA.U !UP0, `(.L_x_101) ;  /* 0x00000005083c7547 */ /* 0x000fea000b800000 */
[----:B------:R-:W-:Y:S02]  /*24c0*/  UIADD3 UR15, UPT, UPT, UR13, -0x1, URZ ;  /* 0xffffffff0d0f7890 */ /* 0x000fe4000fffe0ff */
[----:B------:R-:W-:Y:S02]  /*24d0*/  UISETP.NE.AND UP1, UPT, UR14, URZ, UPT ;  /* 0x000000ff0e00728c */ /* 0x000fe4000bf25270 */
[----:B------:R-:W-:-:S09]  /*24e0*/  UISETP.GE.U32.AND UP0, UPT, UR15, 0x3, UPT ;  /* 0x000000030f00788c */ /* 0x000fd2000bf06070 */
[----:B------:R-:W-:Y:S05]  /*24f0*/  BRA.U !UP0, `(.L_x_102) ;  /* 0x0000000108807547 */ /* 0x000fea000b800000 */
[----:B------:R-:W0:Y:S01]  /*2500*/  LDCU.64 UR22, c[0x0][0x380] ;  /* 0x00007000ff1677ac */ /* 0x000e220008000a00 */
[----:B------:R-:W-:Y:S01]  /*2510*/  MOV R21, UR5 ;  /* 0x0000000500157c02 */ /* 0x000fe20008000f00 */
[----:B------:R-:W-:-:S04]  /*2520*/  IMAD.U32 R3, RZ, RZ, UR4 ;  /* 0x00000004ff037e24 */ /* 0x000fc8000f8e00ff */
[----:B------:R-:W-:-:S04]  /*2530*/  IMAD.WIDE.U32 R20, R21, UR4, R28 ;  /* 0x0000000415147c25 */ /* 0x000fc8000f8e001c */
[----:B------:R-:W-:Y:S01]  /*2540*/  IMAD R3, R3, UR16, R21 ;  /* 0x0000001003037c24 */ /* 0x000fe2000f8e0215 */
[----:B------:R-:W-:Y:S02]  /*2550*/  MOV R21, UR4 ;  /* 0x0000000400157c02 */ /* 0x000fe40008000f00 */
[----:B0-----:R-:W-:-:S04]  /*2560*/  LEA R2, P0, R20, UR22, 0x2 ;  /* 0x0000001614027c11 */ /* 0x001fc8000f8010ff */
[----:B------:R-:W-:Y:S01]  /*2570*/  LEA.HI.X R3, R20, UR23, R3, 0x2, P0 ;  /* 0x0000001714037c11 */ /* 0x000fe200080f1403 */
[----:B------:R-:W-:-:S04]  /*2580*/  IMAD.WIDE.U32 R20, R21, 0x4, R18 ;  /* 0x0000000415147825 */ /* 0x000fc800078e0012 */
[----:B------:R0:W2:Y:S04]  /*2590*/  LDG.E R0, desc[UR10][R2.64] ;  /* 0x0000000a02007981 */ /* 0x0000a8000c1e1900 */
[----:B------:R-:W2:Y:S04]  /*25a0*/  LDG.E R25, desc[UR10][R20.64] ;  /* 0x0000000a14197981 */ /* 0x000ea8000c1e1900 */
[----:B------:R-:W3:Y:S01]  /*25b0*/  LDG.E R23, desc[UR10][R20.64+0x4] ;  /* 0x0000040a14177981 */ /* 0x000ee2000c1e1900 */
[----:B0-----:R-:W-:-:S04]  /*25c0*/  IADD3 R2, P0, PT, R2, UR17, RZ ;  /* 0x0000001102027c10 */ /* 0x001fc8000ff1e0ff */
[----:B------:R-:W-:-:S05]  /*25d0*/  IADD3.X R3, PT, PT, R3, UR18, RZ, P0, !PT ;  /* 0x0000001203037c10 */ /* 0x000fca00087fe4ff */
[----:B------:R0:W3:Y:S02]  /*25e0*/  LDG.E R22, desc[UR10][R2.64] ;  /* 0x0000000a02167981 */ /* 0x0000e4000c1e1900 */
[----:B0-----:R-:W-:-:S04]  /*25f0*/  IADD3 R2, P0, PT, R2, UR17, RZ ;  /* 0x0000001102027c10 */ /* 0x001fc8000ff1e0ff */
[----:B------:R-:W-:-:S05]  /*2600*/  IADD3.X R3, PT, PT, R3, UR18, RZ, P0, !PT ;  /* 0x0000001203037c10 */ /* 0x000fca00087fe4ff */
[----:B------:R-:W4:Y:S01]  /*2610*/  LDG.E R27, desc[UR10][R2.64] ;  /* 0x0000000a021b7981 */ /* 0x000f22000c1e1900 */
[----:B--2---:R-:W-:-:S03]  /*2620*/  FADD R25, R0, -R25 ;  /* 0x8000001900197221 */ /* 0x004fc60000000000 */
[----:B------:R-:W4:Y:S01]  /*2630*/  LDG.E R0, desc[UR10][R20.64+0x8] ;  /* 0x0000080a14007981 */ /* 0x000f22000c1e1900 */
[----:B------:R-:W-:-:S03]  /*2640*/  FFMA R24, R25, R25, R24 ;  /* 0x0000001919187223 */ /* 0x000fc60000000018 */
[----:B------:R0:W2:Y:S02]  /*2650*/  LDG.E R25, desc[UR10][R20.64+0xc] ;  /* 0x00000c0a14197981 */ /* 0x0000a4000c1e1900 */
[----:B0-----:R-:W-:-:S04]  /*2660*/  IADD3 R20, P0, PT, R2, UR17, RZ ;  /* 0x0000001102147c10 */ /* 0x001fc8000ff1e0ff */
[----:B------:R-:W-:Y:S01]  /*2670*/  IADD3.X R21, PT, PT, R3, UR18, RZ, P0, !PT ;  /* 0x0000001203157c10 */ /* 0x000fe200087fe4ff */
[----:B---3--:R-:W-:-:S04]  /*2680*/  FADD R23, R22, -R23 ;  /* 0x8000001716177221 */ /* 0x008fc80000000000 */
[----:B------:R-:W2:Y:S01]  /*2690*/  LDG.E R22, desc[UR10][R20.64] ;  /* 0x0000000a14167981 */ /* 0x000ea2000c1e1900 */
[----:B------:R-:W-:Y:S01]  /*26a0*/  FFMA R24, R23, R23, R24 ;  /* 0x0000001717187223 */ /* 0x000fe20000000018 */
[----:B------:R-:W-:Y:S01]  /*26b0*/  UIADD3 UR4, UPT, UPT, UR4, 0x4, URZ ;  /* 0x0000000404047890 */ /* 0x000fe2000fffe0ff */
[----:B----4-:R-:W-:-:S04]  /*26c0*/  FADD R27, R27, -R0 ;  /* 0x800000001b1b7221 */ /* 0x010fc80000000000 */
[----:B------:R-:W-:Y:S01]  /*26d0*/  FFMA R24, R27, R27, R24 ;  /* 0x0000001b1b187223 */ /* 0x000fe20000000018 */
[----:B--2---:R-:W-:-:S04]  /*26e0*/  FADD R25, R22, -R25 ;  /* 0x8000001916197221 */ /* 0x004fc80000000000 */
[----:B------:R-:W-:-:S07]  /*26f0*/  FFMA R24, R25, R25, R24 ;  /* 0x0000001919187223 */ /* 0x000fce0000000018 */
.L_x_102:
[----:B------:R-:W-:Y:S05]  /*2700*/  BRA.U !UP1, `(.L_x_101) ;  /* 0x0000000109a87547 */ /* 0x000fea000b800000 */
[----:B------:R-:W-:Y:S01]  /*2710*/  UISETP.NE.AND UP0, UPT, UR14, 0x1, UPT ;  /* 0x000000010e00788c */ /* 0x000fe2000bf05270 */
[----:B------:R-:W-:Y:S01]  /*2720*/  IMAD.U32 R3, RZ, RZ, UR5 ;  /* 0x00000005ff037e24 */ /* 0x000fe2000f8e00ff */
[----:B------:R-:W-:-:S04]  /*2730*/  MOV R23, UR4 ;  /* 0x0000000400177c02 */ /* 0x000fc80008000f00 */
[----:B------:R-:W-:-:S05]  /*2740*/  PLOP3.LUT P1, PT, PT, PT, UP0, 0x80, 0x8 ;  /* 0x000000000008781c */ /* 0x000fca0003f2f008 */
[----:B------:R-:W0:Y:S08]  /*2750*/  @UP0 LDCU.64 UR22, c[0x0][0x380] ;  /* 0x00007000ff1607ac */ /* 0x000e300008000a00 */
[----:B------:R-:W-:Y:S01]  /*2760*/  @P1 MOV R21, R29 ;  /* 0x0000001d00151202 */ /* 0x000fe20000000f00 */
[----:B------:R-:W-:-:S04]  /*2770*/  @P1 IMAD.MOV.U32 R20, RZ, RZ, R28 ;  /* 0x000000ffff141224 */ /* 0x000fc800078e001c */
[----:B------:R-:W-:-:S04]  /*2780*/  @P1 IMAD.WIDE.U32 R20, R3, UR4, R20 ;  /* 0x0000000403141c25 */ /* 0x000fc8000f8e0014 */
[----:B------:R-:W-:Y:S01]  /*2790*/  @P1 IMAD R3, R23, UR16, R21 ;  /* 0x0000001017031c24 */ /* 0x000fe2000f8e0215 */
[----:B0-----:R-:W-:Y:S01]  /*27a0*/  @P1 LEA R2, P0, R20, UR22, 0x2 ;  /* 0x0000001614021c11 */ /* 0x001fe2000f8010ff */
[----:B------:R-:W-:-:S03]  /*27b0*/  IMAD.U32 R21, RZ, RZ, UR4 ;  /* 0x00000004ff157e24 */ /* 0x000fc6000f8e00ff */
[----:B------:R-:W-:Y:S01]  /*27c0*/  @P1 LEA.HI.X R3, R20, UR23, R3, 0x2, P0 ;  /* 0x0000001714031c11 */ /* 0x000fe200080f1403 */
[----:B------:R-:W-:-:S04]  /*27d0*/  @P1 IMAD.WIDE.U32 R20, R21, 0x4, R18 ;  /* 0x0000000415141825 */ /* 0x000fc800078e0012 */
[----:B------:R0:W2:Y:S04]  /*27e0*/  @P1 LDG.E R0, desc[UR10][R2.64] ;  /* 0x0000000a02001981 */ /* 0x0000a8000c1e1900 */
[----:B------:R-:W2:Y:S01]  /*27f0*/  @P1 LDG.E R22, desc[UR10][R20.64] ;  /* 0x0000000a14161981 */ /* 0x000ea2000c1e1900 */
[----:B------:R-:W-:-:S04]  /*2800*/  ULOP3.LUT UR15, UR24, 0x1, URZ, 0xc0, !UPT ;  /* 0x00000001180f7892 */ /* 0x000fc8000f8ec0ff */
[----:B------:R-:W-:Y:S01]  /*2810*/  UISETP.NE.U32.AND UP1, UPT, UR15, 0x1, UPT ;  /* 0x000000010f00788c */ /* 0x000fe2000bf25070 */
[----:B0-----:R-:W-:Y:S01]  /*2820*/  @P1 IADD3 R2, P0, PT, R2, UR17, RZ ;  /* 0x0000001102021c10 */ /* 0x001fe2000ff1e0ff */
[----:B------:R-:W-:Y:S01]  /*2830*/  @UP0 UIADD3 UR4, UPT, UPT, UR4, 0x2, URZ ;  /* 0x0000000204040890 */ /* 0x000fe2000fffe0ff */
[----:B------:R-:W-:Y:S01]  /*2840*/  MOV R23, UR5 ;  /* 0x0000000500177c02 */ /* 0x000fe20008000f00 */
[----:B------:R-:W3:Y:S02]  /*2850*/  @P1 LDG.E R20, desc[UR10][R20.64+0x4] ;  /* 0x0000040a14141981 */ /* 0x000ee4000c1e1900 */
[----:B------:R-:W-:Y:S02]  /*2860*/  PLOP3.LUT P2, PT, PT, PT, UP1, 0x80, 0x8 ;  /* 0x000000000008781c */ /* 0x000fe40003f4f018 */
[----:B------:R-:W-:-:S03]  /*2870*/  @P1 IADD3.X R3, PT, PT, R3, UR18, RZ, P0, !PT ;  /* 0x0000001203031c10 */ /* 0x000fc600087fe4ff */
[----:B------:R-:W0:Y:S02]  /*2880*/  @!UP1 LDCU.64 UR22, c[0x0][0x380] ;  /* 0x00007000ff1697ac */ /* 0x000e240008000a00 */
[----:B------:R1:W3:Y:S06]  /*2890*/  @P1 LDG.E R21, desc[UR10][R2.64] ;  /* 0x0000000a02151981 */ /* 0x0002ec000c1e1900 */
[----:B-1----:R-:W-:Y:S01]  /*28a0*/  @!P2 MOV R3, R29 ;  /* 0x0000001d0003a202 */ /* 0x002fe20000000f00 */
[----:B------:R-:W-:-:S04]  /*28b0*/  @!P2 IMAD.MOV.U32 R2, RZ, RZ, R28 ;  /* 0x000000ffff02a224 */ /* 0x000fc800078e001c */
[----:B------:R-:W-:-:S04]  /*28c0*/  @!P2 IMAD.WIDE.U32 R2, R23, UR4, R2 ;  /* 0x000000041702ac25 */ /* 0x000fc8000f8e0002 */
[----:B------:R-:W-:Y:S01]  /*28d0*/  IMAD.U32 R23, RZ, RZ, UR4 ;  /* 0x00000004ff177e24 */ /* 0x000fe2000f8e00ff */
[----:B------:R-:W-:-:S03]  /*28e0*/  MOV R27, UR4 ;  /* 0x00000004001b7c02 */ /* 0x000fc60008000f00 */
[----:B------:R-:W-:Y:S02]  /*28f0*/  @!P2 IMAD R23, R23, UR16, R3 ;  /* 0x000000101717ac24 */ /* 0x000fe4000f8e0203 */
[----:B--2---:R-:W-:Y:S01]  /*2900*/  @P1 FADD R25, R0, -R22 ;  /* 0x8000001600191221 */ /* 0x004fe20000000000 */
[----:B0-----:R-:W-:-:S04]  /*2910*/  @!P2 LEA R22, P0, R2, UR22, 0x2 ;  /* 0x000000160216ac11 */ /* 0x001fc8000f8010ff */
[----:B------:R-:W-:Y:S01]  /*2920*/  @!P2 LEA.HI.X R23, R2, UR23, R23, 0x2, P0 ;  /* 0x000000170217ac11 */ /* 0x000fe200080f1417 */
[----:B------:R-:W-:-:S04]  /*2930*/  @!P2 IMAD.WIDE.U32 R2, R27, 0x4, R18 ;  /* 0x000000041b02a825 */ /* 0x000fc800078e0012 */
[----:B------:R-:W2:Y:S04]  /*2940*/  @!P2 LDG.E R22, desc[UR10][R22.64] ;  /* 0x0000000a1616a981 */ /* 0x000ea8000c1e1900 */
[----:B------:R-:W2:Y:S01]  /*2950*/  @!P2 LDG.E R3, desc[UR10][R2.64] ;  /* 0x0000000a0203a981 */ /* 0x000ea2000c1e1900 */
[----:B------:R-:W-:Y:S01]  /*2960*/  @P1 FFMA R25, R25, R25, R24 ;  /* 0x0000001919191223 */ /* 0x000fe20000000018 */
[----:B---3--:R-:W-:-:S04]  /*2970*/  @P1 FADD R20, R21, -R20 ;  /* 0x8000001415141221 */ /* 0x008fc80000000000 */
[----:B------:R-:W-:Y:S01]  /*2980*/  @P1 FFMA R24, R20, R20, R25 ;  /* 0x0000001414181223 */ /* 0x000fe20000000019 */
[----:B--2---:R-:W-:-:S04]  /*2990*/  @!P2 FADD R21, R22, -R3 ;  /* 0x800000031615a221 */ /* 0x004fc80000000000 */
[----:B------:R-:W-:-:S07]  /*29a0*/  @!P2 FFMA R24, R21, R21, R24 ;  /* 0x000000151518a223 */ /* 0x000fce0000000018 */
.L_x_101:
[----:B------:R-:W-:Y:S01]  /*29b0*/  IMAD.U32 R3, RZ, RZ, UR24 ;  /* 0x00000018ff037e24 */ /* 0x000fe2000f8e00ff */
[----:B------:R-:W0:Y:S01]  /*29c0*/  MUFU.RCP R20, R13 ;  /* 0x0000000d00147308 */ /* 0x000e220000001000 */
[----:B------:R-:W1:Y:S02]  /*29d0*/  LDCU.64 UR22, c[0x0][0x3a8] ;  /* 0x00007500ff1677ac */ /* 0x000e640008000a00 */
[----:B------:R-:W-:Y:S01]  /*29e0*/  IMAD.WIDE R18, R3, 0x4, R18 ;  /* 0x0000000403127825 */ /* 0x000fe200078e0212 */
[----:B------:R-:W2:Y:S04]  /*29f0*/  LDCU UR4, c[0x0][0x3b0] ;  /* 0x00007600ff0477ac */ /* 0x000ea80008000800 */
[----:B------:R-:W3:Y:S04]  /*2a00*/  LDG.E R0, desc[UR10][R18.64+0x4] ;  /* 0x0000040a12007981 */ /* 0x000ee8000c1e1900 */
[----:B------:R-:W4:Y:S04]  /*2a10*/  LDG.E R3, desc[UR10][R18.64] ;  /* 0x0000000a12037981 */ /* 0x000f28000c1e1900 */
[----:B------:R5:W5:Y:S01]  /*2a20*/  LDG.E R21, desc[UR10][R18.64+0x8] ;  /* 0x0000080a12157981 */ /* 0x000b62000c1e1900 */
[----:B------:R-:W5:Y:S01]  /*2a30*/  FCHK P0, R24, R13 ;  /* 0x0000000d18007302 */ /* 0x000f620000000000 */
[----:B0-----:R-:W-:Y:S01]  /*2a40*/  FFMA R23, -R13, R20, 1 ;  /* 0x3f8000000d177423 */ /* 0x001fe20000000114 */
[----:B------:R-:W-:Y:S01]  /*2a50*/  BSSY.RECONVERGENT B5, `(.L_x_103) ;  /* 0x0000014000057945 */ /* 0x000fe20003800200 */
[----:B---3--:R-:W-:Y:S01]  /*2a60*/  FADD R2, R9, -R0 ;  /* 0x8000000009027221 */ /* 0x008fe20000000000 */
[----:B----4-:R-:W-:-:S03]  /*2a70*/  FADD R0, R8, -R3 ;  /* 0x8000000308007221 */ /* 0x010fc60000000000 */
[----:B-1----:R-:W-:Y:S01]  /*2a80*/  FMUL R2, R2, UR23 ;  /* 0x0000001702027c20 */ /* 0x002fe20008400000 */
[----:B------:R-:W-:Y:S01]  /*2a90*/  FFMA R3, R20, R23, R20 ;  /* 0x0000001714037223 */ /* 0x000fe20000000014 */
[----:B--2---:R-:W-:Y:S02]  /*2aa0*/  FMUL R0, R0, UR4 ;  /* 0x0000000400007c20 */ /* 0x004fe40008400000 */
[----:B-----5:R-:W-:Y:S01]  /*2ab0*/  FMUL R19, R2, R2 ;  /* 0x0000000202137220 */ /* 0x020fe20000400000 */
[----:B------:R-:W-:Y:S01]  /*2ac0*/  FFMA R2, R3, R24, RZ ;  /* 0x0000001803027223 */ /* 0x000fe200000000ff */
[----:B------:R-:W-:Y:S02]  /*2ad0*/  FADD R21, R10, -R21 ;  /* 0x800000150a157221 */ /* 0x000fe40000000000 */
[----:B------:R-:W-:Y:S01]  /*2ae0*/  FFMA R18, R0, R0, R19 ;  /* 0x0000000000127223 */ /* 0x000fe20000000013 */
[----:B------:R-:W-:Y:S01]  /*2af0*/  FFMA R19, -R13, R2, R24 ;  /* 0x000000020d137223 */ /* 0x000fe20000000118 */
[----:B------:R-:W-:-:S03]  /*2b00*/  FMUL R21, R21, UR22 ;  /* 0x0000001615157c20 */ /* 0x000fc60008400000 */
[----:B------:R-:W-:Y:S01]  /*2b10*/  FFMA R19, R3, R19, R2 ;  /* 0x0000001303137223 */ /* 0x000fe20000000002 */
[----:B------:R-:W-:Y:S01]  /*2b20*/  FFMA R18, R21, R21, R18 ;  /* 0x0000001515127223 */ /* 0x000fe20000000012 */
[----:B------:R-:W-:Y:S06]  /*2b30*/  @!P0 BRA `(.L_x_104) ;  /* 0x0000000000148947 */ /* 0x000fec0003800000 */
[----:B------:R-:W-:Y:S01]  /*2b40*/  MOV R0, R24 ;  /* 0x0000001800007202 */ /* 0x000fe20000000f00 */
[----:B------:R-:W-:Y:S01]  /*2b50*/  IMAD.MOV.U32 R2, RZ, RZ, R13 ;  /* 0x000000ffff027224 */ /* 0x000fe200078e000d */
[----:B------:R-:W-:-:S07]  /*2b60*/  MOV R3, 0x2b80 ;  /* 0x00002b8000037802 */ /* 0x000fce0000000f00 */
[----:B------:R-:W-:Y:S05]  /*2b70*/  CALL.REL.NOINC `($__internal_1_$__cuda_sm3x_div_rn_noftz_f32_slowpath) ;  /* 0x00000000008c7944 */ /* 0x000fea0003c00000 */
[----:B------:R-:W-:-:S07]  /*2b80*/  MOV R19, R0 ;  /* 0x0000000000137202 */ /* 0x000fce0000000f00 */
.L_x_104:
[----:B------:R-:W-:Y:S05]  /*2b90*/  BSYNC.RECONVERGENT B5 ;  /* 0x0000000000057941 */ /* 0x000fea0003800200 */
.L_x_103:
[----:B------:R-:W0:Y:S01]  /*2ba0*/  MUFU.RCP R3, UR12 ;  /* 0x0000000c00037d08 */ /* 0x000e220008001000 */
[----:B------:R-:W-:Y:S01]  /*2bb0*/  IMAD.U32 R0, RZ, RZ, UR12 ;  /* 0x0000000cff007e24 */ /* 0x000fe2000f8e00ff */
[----:B------:R-:W-:Y:S06]  /*2bc0*/  BSSY.RECONVERGENT B5, `(.L_x_105) ;  /* 0x000000c000057945 */ /* 0x000fec0003800200 */
[----:B------:R-:W1:Y:S01]  /*2bd0*/  FCHK P0, R18, UR12 ;  /* 0x0000000c12007d02 */ /* 0x000e620008000000 */
[----:B0-----:R-:W-:-:S04]  /*2be0*/  FFMA R0, R3, -R0, 1 ;  /* 0x3f80000003007423 */ /* 0x001fc80000000800 */
[----:B------:R-:W-:-:S04]  /*2bf0*/  FFMA R3, R3, R0, R3 ;  /* 0x0000000003037223 */ /* 0x000fc80000000003 */
[----:B------:R-:W-:-:S04]  /*2c00*/  FFMA R21, R3, R18, RZ ;  /* 0x0000001203157223 */ /* 0x000fc800000000ff */
[----:B------:R-:W-:-:S04]  /*2c10*/  FFMA R0, R21, -UR12, R18 ;  /* 0x8000000c15007c23 */ /* 0x000fc80008000012 */
[----:B------:R-:W-:Y:S01]  /*2c20*/  FFMA R0, R3, R0, R21 ;  /* 0x0000000003007223 */ /* 0x000fe20000000015 */
[----:B-1----:R-:W-:Y:S06]  /*2c30*/  @!P0 BRA `(.L_x_106) ;  /* 0x0000000000108947 */ /* 0x002fec0003800000 */
[----:B------:R-:W-:Y:S01]  /*2c40*/  MOV R0, R18 ;  /* 0x0000001200007202 */ /* 0x000fe20000000f00 */
[----:B------:R-:W-:Y:S01]  /*2c50*/  IMAD.U32 R2, RZ, RZ, UR12 ;  /* 0x0000000cff027e24 */ /* 0x000fe2000f8e00ff */
[----:B------:R-:W-:-:S07]  /*2c60*/  MOV R3, 0x2c80 ;  /* 0x00002c8000037802 */ /* 0x000fce0000000f00 */
[----:B------:R-:W-:Y:S05]  /*2c70*/  CALL.REL.NOINC `($__internal_1_$__cuda_sm3x_div_rn_noftz_f32_slowpath) ;  /* 0x00000000004c7944 */ /* 0x000fea0003c00000 */
.L_x_106:
[----:B------:R-:W-:Y:S05]  /*2c80*/  BSYNC.RECONVERGENT B5 ;  /* 0x0000000000057941 */ /* 0x000fea0003800200 */
.L_x_105:
[----:B------:R-:W-:-:S05]  /*2c90*/  FADD R19, R0, R19 ;  /* 0x0000001300137221 */ /* 0x000fca0000000000 */
[----:B------:R-:W-:-:S04]  /*2ca0*/  FSETP.GEU.AND P0, PT, R19, R16, PT ;  /* 0x000000101300720b */ /* 0x000fc80003f0e000 */
[----:B------:R-:W-:Y:S02]  /*2cb0*/  FSEL R16, R19, R16, !P0 ;  /* 0x0000001013107208 */ /* 0x000fe40004000000 */
[----:B------:R-:W-:-:S07]  /*2cc0*/  SEL R17, R11, R17, !P0 ;  /* 0x000000110b117207 */ /* 0x000fce0004000000 */
.L_x_98:
[----:B------:R-:W-:Y:S05]  /*2cd0*/  BSYNC.RECONVERGENT B4 ;  /* 0x0000000000047941 */ /* 0x000fea0003800200 */
.L_x_97:
[----:B------:R-:W-:Y:S05]  /*2ce0*/  @P5 BRA `(.L_x_107) ;  /* 0xfffffff000545947 */ /* 0x000fea000383ffff */
.L_x_96:
[----:B------:R-:W-:Y:S05]  /*2cf0*/  BSYNC.RECONVERGENT B1 ;  /* 0x0000000000017941 */ /* 0x000fea0003800200 */
.L_x_95:
[----:B------:R-:W-:Y:S05]  /*2d00*/  @P4 BRA `(.L_x_108) ;  /* 0xfffffff000204947 */ /* 0x000fea000383ffff */
.L_x_94:
[----:B------:R-:W-:Y:S05]  /*2d10*/  BSYNC.RECONVERGENT B0 ;  /* 0x0000000000007941 */ /* 0x000fea0003800200 */
.L_x_93:
[----:B------:R-:W-:-:S04]  /*2d20*/  UIADD3 UR8, UPT, UPT, UR8, 0x1, URZ ;  /* 0x0000000108087890 */ /* 0x000fc8000fffe0ff */
[----:B------:R-:W-:-:S09]  /*2d30*/  UISETP.NE.AND UP0, UPT, UR8, 0x3, UPT ;  /* 0x000000030800788c */ /* 0x000fd2000bf05270 */
[----:B------:R-:W-:Y:S05]  /*2d40*/  BRA.U UP0, `(.L_x_109) ;  /* 0xffffffed00f47547 */ /* 0x000fea000b83ffff */
.L_x_92:
[----:B------:R-:W0:Y:S01]  /*2d50*/  LDCU.64 UR22, c[0x0][0x390] ;  /* 0x00007200ff1677ac */ /* 0x000e220008000a00 */
[----:B------:R-:W-:Y:S02]  /*2d60*/  IADD3 R17, PT, PT, R17, 0x1, RZ ;  /* 0x0000000111117810 */ /* 0x000fe40007ffe0ff */
[----:B0-----:R-:W-:-:S04]  /*2d70*/  LEA R2, P0, R4, UR22, 0x2 ;  /* 0x0000001604027c11 */ /* 0x001fc8000f8010ff */
[----:B------:R-:W-:-:S05]  /*2d80*/  LEA.HI.X R3, R4, UR23, RZ, 0x2, P0 ;  /* 0x0000001704037c11 */ /* 0x000fca00080f14ff */
[----:B------:R-:W-:Y:S01]  /*2d90*/  STG.E desc[UR10][R2.64], R17 ;  /* 0x0000001102007986 */ /* 0x000fe2000c10190a */
[----:B------:R-:W-:Y:S05]  /*2da0*/  EXIT ;  /* 0x000000000000794d */ /* 0x000fea0003800000 */
        .weak           $__internal_1_$__cuda_sm3x_div_rn_noftz_f32_slowpath
        .type           $__internal_1_$__cuda_sm3x_div_rn_noftz_f32_slowpath,@function
        .size           $__internal_1_$__cuda_sm3x_div_rn_noftz_f32_slowpath,(.L_x_124 - $__internal_1_$__cuda_sm3x_div_rn_noftz_f32_slowpath)
$__internal_1_$__cuda_sm3x_div_rn_noftz_f32_slowpath:
[----:B------:R-:W-:Y:S01]  /*2db0*/  SHF.R.U32.HI R21, RZ, 0x17, R2 ;  /* 0x00000017ff157819 */ /* 0x000fe20000011602 */
[----:B------:R-:W-:Y:S01]  /*2dc0*/  BSSY.RECONVERGENT B2, `(.L_x_110) ;  /* 0x0000065000027945 */ /* 0x000fe20003800200 */
[----:B------:R-:W-:Y:S02]  /*2dd0*/  SHF.R.U32.HI R25, RZ, 0x17, R0 ;  /* 0x00000017ff197819 */ /* 0x000fe40000011600 */
[----:B------:R-:W-:Y:S02]  /*2de0*/  LOP3.LUT R21, R21, 0xff, RZ, 0xc0, !PT ;  /* 0x000000ff15157812 */ /* 0x000fe400078ec0ff */
[----:B------:R-:W-:-:S03]  /*2df0*/  LOP3.LUT R25, R25, 0xff, RZ, 0xc0, !PT ;  /* 0x000000ff19197812 */ /* 0x000fc600078ec0ff */
[----:B------:R-:W-:Y:S01]  /*2e00*/  VIADD R22, R21, 0xffffffff ;  /* 0xffffffff15167836 */ /* 0x000fe20000000000 */
[----:B------:R-:W-:-:S04]  /*2e10*/  IADD3 R24, PT, PT, R25, -0x1, RZ ;  /* 0xffffffff19187810 */ /* 0x000fc80007ffe0ff */
        /* <DEDUP_REMOVED lines=10> */
[----:B------:R-:W-:Y:S02]  /*2ec0*/  FSETP.NEU.FTZ.AND P0, PT, |R0|, +INF , PT ;  /* 0x7f8000000000780b */ /* 0x000fe40003f1d200 */
        /* <DEDUP_REMOVED lines=9> */
[----:B------:R-:W-:-:S04]  /*2f60*/  IADD3 R22, PT, PT, R25, -0x1, RZ ;  /* 0xffffffff19167810 */ /* 0x000fc80007ffe0ff */
[----:B------:R-:W-:Y:S01]  /*2f70*/  ISETP.GE.AND P0, PT, R22, RZ, PT ;  /* 0x000000ff1600720c */ /* 0x000fe20003f06270 */
[----:B------:R-:W-:-:S05]  /*2f80*/  VIADD R22, R21, 0xffffffff ;  /* 0xffffffff15167836 */ /* 0x000fca0000000000 */
[----:B------:R-:W-:-:S07]  /*2f90*/  ISETP.GE.AND P1, PT, R22, RZ, PT ;  /* 0x000000ff1600720c */ /* 0x000fce0003f26270 */
[----:B------:R-:W-:Y:S01]  /*2fa0*/  @P0 MOV R22, RZ ;  /* 0x000000ff00160202 */ /* 0x000fe20000000f00 */
[----:B------:R-:W-:Y:S02]  /*2fb0*/  @!P0 IMAD.MOV.U32 R22, RZ, RZ, -0x40 ;  /* 0xffffffc0ff168424 */ /* 0x000fe400078e00ff */
[----:B------:R-:W-:-:S03]  /*2fc0*/  @!P0 FFMA R0, R0, 1.84467440737095516160e+19, RZ ;  /* 0x5f80000000008823 */ /* 0x000fc600000000ff */
[----:B------:R-:W-:Y:S01]  /*2fd0*/  @!P1 FFMA R2, R2, 1.84467440737095516160e+19, RZ ;  /* 0x5f80000002029823 */ /* 0x000fe200000000ff */
[----:B------:R-:W-:-:S07]  /*2fe0*/  @!P1 IADD3 R22, PT, PT, R22, 0x40, RZ ;  /* 0x0000004016169810 */ /* 0x000fce0007ffe0ff */
.L_x_111:
[----:B------:R-:W-:Y:S01]  /*2ff0*/  LEA R24, R21, 0xc0800000, 0x17 ;  /* 0xc080000015187811 */ /* 0x000fe200078eb8ff */
[----:B------:R-:W-:Y:S01]  /*3000*/  BSSY.RECONVERGENT B3, `(.L_x_116) ;  /* 0x0000036000037945 */ /* 0x000fe20003800200 */
[----:B------:R-:W-:-:S03]  /*3010*/  IADD3 R25, PT, PT, R25, -0x7f, RZ ;  /* 0xffffff8119197810 */ /* 0x000fc60007ffe0ff */
[----:B------:R-:W-:Y:S02]  /*3020*/  IMAD.IADD R24, R2, 0x1, -R24 ;  /* 0x0000000102187824 */ /* 0x000fe400078e0a18 */
[C---:B------:R-:W-:Y:S01]  /*3030*/  IMAD R0, R25.reuse, -0x800000, R0 ;  /* 0xff80000019007824 */ /* 0x040fe200078e0200 */
[----:B------:R-:W-:Y:S01]  /*3040*/  IADD3 R25, PT, PT, R25, 0x7f, -R21 ;  /* 0x0000007f19197810 */ /* 0x000fe20007ffe815 */
[----:B------:R0:W1:Y:S04]  /*3050*/  MUFU.RCP R2, R24 ;  /* 0x0000001800027308 */ /* 0x0000680000001000 */
[----:B------:R-:W-:Y:S02]  /*3060*/  IMAD.IADD R22, R25, 0x1, R22 ;  /* 0x0000000119167824 */ /* 0x000fe400078e0216 */
[----:B0-----:R-:W-:-:S04]  /*3070*/  FADD.FTZ R24, -R24, -RZ ;  /* 0x800000ff18187221 */ /* 0x001fc80000010100 */
        /* <DEDUP_REMOVED lines=8> */
[----:B------:R-:W-:-:S04]  /*3100*/  LOP3.LUT R21, R21, 0xff, RZ, 0xc0, !PT ;  /* 0x000000ff15157812 */ /* 0x000fc800078ec0ff */
[----:B------:R-:W-:-:S05]  /*3110*/  IADD3 R21, PT, PT, R21, R22, RZ ;  /* 0x0000001615157210 */ /* 0x000fca0007ffe0ff */
        /* <DEDUP_REMOVED lines=11> */
[CCC-:B------:R-:W-:Y:S01]  /*31d0*/  FFMA.RP R25, R2.reuse, R0.reuse, R27.reuse ;  /* 0x0000000002197223 */ /* 0x1c0fe2000000801b */
[----:B------:R-:W-:Y:S01]  /*31e0*/  FFMA.RM R2, R2, R0, R27 ;  /* 0x0000000002027223 */ /* 0x000fe2000000401b */
[C---:B------:R-:W-:Y:S02]  /*31f0*/  IADD3 R0, PT, PT, R21.reuse, 0x20, RZ ;  /* 0x0000002015007810 */ /* 0x040fe40007ffe0ff */
[----:B------:R-:W-:Y:S02]  /*3200*/  LOP3.LUT R22, R22, 0x7fffff, RZ, 0xc0, !PT ;  /* 0x007fffff16167812 */ /* 0x000fe400078ec0ff */
[C---:B------:R-:W-:Y:S02]  /*3210*/  ISETP.NE.AND P2, PT, R21.reuse, RZ, PT ;  /* 0x000000ff1500720c */ /* 0x040fe40003f45270 */
[----:B------:R-:W-:Y:S02]  /*3220*/  LOP3.LUT R22, R22, 0x800000, RZ, 0xfc, !PT ;  /* 0x0080000016167812 */ /* 0x000fe400078efcff */
[----:B------:R-:W-:Y:S01]  /*3230*/  ISETP.NE.AND P0, PT, R21, RZ, PT ;  /* 0x000000ff1500720c */ /* 0x000fe20003f05270 */
[----:B------:R-:W-:Y:S01]  /*3240*/  IMAD.MOV R21, RZ, RZ, -R21 ;  /* 0x000000ffff157224 */ /* 0x000fe200078e0a15 */
[----:B------:R-:W-:-:S02]  /*3250*/  SHF.L.U32 R0, R22, R0, RZ ;  /* 0x0000000016007219 */ /* 0x000fc400000006ff */
[----:B------:R-:W-:Y:S02]  /*3260*/  FSETP.NEU.FTZ.AND P1, PT, R25, R2, PT ;  /* 0x000000021900720b */ /* 0x000fe40003f3d000 */
[----:B------:R-:W-:Y:S02]  /*3270*/  SEL R21, R21, RZ, P2 ;  /* 0x000000ff15157207 */ /* 0x000fe40001000000 */
[----:B------:R-:W-:Y:S02]  /*3280*/  ISETP.NE.AND P0, PT, R0, RZ, P0 ;  /* 0x000000ff0000720c */ /* 0x000fe40000705270 */
[----:B------:R-:W-:Y:S02]  /*3290*/  SHF.R.U32.HI R22, RZ, R21, R22 ;  /* 0x00000015ff167219 */ /* 0x000fe40000011616 */
[----:B------:R-:W-:Y:S02]  /*32a0*/  PLOP3.LUT P0, PT, P1, P0, PT, 0xf8, 0x8f ;  /* 0x00000000008f781c */ /* 0x000fe40000f01f70 */
[----:B------:R-:W-:-:S02]  /*32b0*/  SHF.R.U32.HI R2, RZ, 0x1, R22 ;  /* 0x00000001ff027819 */ /* 0x000fc40000011616 */
[----:B------:R-:W-:-:S04]  /*32c0*/  SEL R0, RZ, 0x1, !P0 ;  /* 0x00000001ff007807 */ /* 0x000fc80004000000 */
[----:B------:R-:W-:-:S04]  /*32d0*/  LOP3.LUT R0, R0, 0x1, R2, 0xf8, !PT ;  /* 0x0000000100007812 */ /* 0x000fc800078ef802 */
[----:B------:R-:W-:-:S04]  /*32e0*/  LOP3.LUT R0, R0, R22, RZ, 0xc0, !PT ;  /* 0x0000001600007212 */ /* 0x000fc800078ec0ff */
[----:B------:R-:W-:-:S04]  /*32f0*/  IADD3 R0, PT, PT, R2, R0, RZ ;  /* 0x0000000002007210 */ /* 0x000fc80007ffe0ff */
[----:B------:R-:W-:Y:S01]  /*3300*/  LOP3.LUT R24, R0, R24, RZ, 0xfc, !PT ;  /* 0x0000001800187212 */ /* 0x000fe200078efcff */
[----:B------:R-:W-:Y:S06]  /*3310*/  BRA `(.L_x_119) ;  /* 0x0000000000107947 */ /* 0x000fec0003800000 */
.L_x_118:
[----:B------:R-:W-:-:S04]  /*3320*/  LOP3.LUT R24, R24, 0x80000000, RZ, 0xc0, !PT ;  /* 0x8000000018187812 */ /* 0x000fc800078ec0ff */
[----:B------:R-:W-:Y:S01]  /*3330*/  LOP3.LUT R24, R24, 0x7f800000, RZ, 0xfc, !PT ;  /* 0x7f80000018187812 */ /* 0x000fe200078efcff */
[----:B------:R-:W-:Y:S06]  /*3340*/  BRA `(.L_x_119) ;  /* 0x0000000000047947 */ /* 0x000fec0003800000 */
.L_x_117:
[----:B------:R-:W-:-:S07]  /*3350*/  LEA R24, R22, R24, 0x17 ;  /* 0x0000001816187211 */ /* 0x000fce00078eb8ff */
.L_x_119:
[----:B------:R-:W-:Y:S05]  /*3360*/  BSYNC.RECONVERGENT B3 ;  /* 0x0000000000037941 */ /* 0x000fea0003800200 */
.L_x_116:
[----:B------:R-:W-:Y:S01]  /*3370*/  IMAD.MOV.U32 R0, RZ, RZ, R24 ;  /* 0x000000ffff007224 */ /* 0x000fe200078e0018 */
[----:B------:R-:W-:Y:S06]  /*3380*/  BRA `(.L_x_120) ;  /* 0x0000000000207947 */ /* 0x000fec0003800000 */
.L_x_115:
[----:B------:R-:W-:-:S04]  /*3390*/  LOP3.LUT R0, R2, 0x80000000, R0, 0x48, !PT ;  /* 0x8000000002007812 */ /* 0x000fc800078e4800 */
[----:B------:R-:W-:Y:S01]  /*33a0*/  LOP3.LUT R0, R0, 0x7f800000, RZ, 0xfc, !PT ;  /* 0x7f80000000007812 */ /* 0x000fe200078efcff */
[----:B------:R-:W-:Y:S06]  /*33b0*/  BRA `(.L_x_120) ;  /* 0x0000000000147947 */ /* 0x000fec0003800000 */
.L_x_114:
[----:B------:R-:W-:Y:S01]  /*33c0*/  LOP3.LUT R0, R2, 0x80000000, R0, 0x48, !PT ;  /* 0x8000000002007812 */ /* 0x000fe200078e4800 */
[----:B------:R-:W-:Y:S06]  /*33d0*/  BRA `(.L_x_120) ;  /* 0x00000000000c7947 */ /* 0x000fec0003800000 */
.L_x_113:
[----:B------:R-:W0:Y:S01]  /*33e0*/  MUFU.RSQ R0, -QNAN ;  /* 0xffc0000000007908 */ /* 0x000e220000001400 */
[----:B------:R-:W-:Y:S05]  /*33f0*/  BRA `(.L_x_120) ;  /* 0x0000000000047947 */ /* 0x000fea0003800000 */
.L_x_112:
[----:B------:R-:W-:-:S07]  /*3400*/  FADD.FTZ R0, R0, R2 ;  /* 0x0000000200007221 */ /* 0x000fce0000010000 */
.L_x_120:
[----:B------:R-:W-:Y:S05]  /*3410*/  BSYNC.RECONVERGENT B2 ;  /* 0x0000000000027941 */ /* 0x000fea0003800200 */
.L_x_110:
[----:B------:R-:W-:Y:S01]  /*3420*/  MOV R2, R3 ;  /* 0x0000000300027202 */ /* 0x000fe20000000f00 */
[----:B------:R-:W-:-:S04]  /*3430*/  HFMA2 R3, -RZ, RZ, 0, 0 ;  /* 0x00000000ff037431 */ /* 0x000fc800000001ff */
[----:B0-----:R-:W-:Y:S05]  /*3440*/  RET.REL.NODEC R2 `(_Z11expectationPKfS0_Pjffii6float34int3S3_S3_) ;  /* 0xffffffc802ec7950 */ /* 0x001fea0003c3ffff */
.L_x_121:
        /* <DEDUP_REMOVED lines=11> */
.L_x_124:


//--------------------- .text._Z13init_clustersPKfPfii4int3S2_S2_ --------------------------
	.section	.text._Z13init_clustersPKfPfii4int3S2_S2_,"ax",@progbits
	.align	128
        .global         _Z13init_clustersPKfPfii4int3S2_S2_
        .type           _Z13init_clustersPKfPfii4int3S2_S2_,@function
        .size           _Z13init_clustersPKfPfii4int3S2_S2_,(.L_x_127 - _Z13init_clustersPKfPfii4int3S2_S2_)
        .other          _Z13init_clustersPKfPfii4int3S2_S2_,@"STO_CUDA_ENTRY STV_DEFAULT"
_Z13init_clustersPKfPfii4int3S2_S2_:
.text._Z13init_clustersPKfPfii4int3S2_S2_:
[----:B------:R-:W-:Y:S01]  /*0000*/  LDC R1, c[0x0][0x37c] ;  /* 0x0000df00ff017b82 */ /* 0x000fe20000000800 */
[----:B------:R-:W0:Y:S07]  /*0010*/  S2R R0, SR_TID.X ;  /* 0x0000000000007919 */ /* 0x000e2e0000002100 */
[----:B------:R-:W0:Y:S01]  /*0020*/  S2UR UR4, SR_CTAID.X ;  /* 0x00000000000479c3 */ /* 0x000e220000002500 */
[----:B------:R-:W1:Y:S07]  /*0030*/  LDCU UR5, c[0x0][0x390] ;  /* 0x00007200ff0577ac */ /* 0x000e6e0008000800 */
[----:B------:R-:W0:Y:S02]  /*0040*/  LDC R3, c[0x0][0x360] ;  /* 0x0000d800ff037b82 */ /* 0x000e240000000800 */
[----:B0-----:R-:W-:Y:S01]  /*0050*/  IMAD R0, R3, UR4, R0 ;  /* 0x0000000403007c24 */ /* 0x001fe2000f8e0200 */
[----:B-1----:R-:W-:-:S04]  /*0060*/  USHF.R.S32.HI UR4, URZ, 0x1f, UR5 ;  /* 0x0000001fff047899 */ /* 0x002fc80008011405 */
[----:B------:R-:W-:-:S04]  /*0070*/  ISETP.GE.U32.AND P0, PT, R0, UR5, PT ;  /* 0x0000000500007c0c */ /* 0x000fc8000bf06070 */
[----:B------:R-:W-:-:S13]  /*0080*/  ISETP.GE.AND.EX P0, PT, RZ, UR4, PT, P0 ;  /* 0x00000004ff007c0c */ /* 0x000fda000bf06300 */
[----:B------:R-:W-:Y:S05]  /*0090*/  @P0 EXIT ;  /* 0x000000000000094d */ /* 0x000fea0003800000 */
[----:B------:R-:W0:Y:S01]  /*00a0*/  LDC.64 R2, c[0x0][0x398] ;  /* 0x0000e600ff027b82 */ /* 0x000e220000000a00 */
[----:B------:R-:W-:Y:S01]  /*00b0*/  IABS R10, R0 ;  /* 0x00000000000a7213 */ /* 0x000fe20000000000 */
[----:B------:R-:W1:Y:S01]  /*00c0*/  LDCU UR8, c[0x0][0x394] ;  /* 0x00007280ff0877ac */ /* 0x000e620008000800 */
[----:B------:R-:W2:Y:S05]  /*00d0*/  LDCU.64 UR10, c[0x0][0x388] ;  /* 0x00007100ff0a77ac */ /* 0x000eaa0008000a00 */
[----:B------:R-:W3:Y:S01]  /*00e0*/  LDC R15, c[0x0][0x3a4] ;  /* 0x0000e900ff0f7b82 */ /* 0x000ee20000000800 */
[----:B------:R-:W4:Y:S01]  /*00f0*/  LDCU.64 UR6, c[0x0][0x358] ;  /* 0x00006b00ff0677ac */ /* 0x000f220008000a00 */
[----:B-1----:R-:W-:-:S02]  /*0100*/  USHF.R.S32.HI UR5, URZ, 0x1f, UR8 ;  /* 0x0000001fff057899 */ /* 0x002fc40008011408 */
[----:B------:R-:W-:Y:S01]  /*0110*/  UIADD3 UR4, UPT, UPT, UR8, 0x3, URZ ;  /* 0x0000000308047890 */ /* 0x000fe2000fffe0ff */
[----:B0-----:R-:W-:-:S05]  /*0120*/  IMAD R3, R3, R2, RZ ;  /* 0x0000000203037224 */ /* 0x001fca00078e02ff */
[----:B------:R-:W-:Y:S02]  /*0130*/  IABS R9, R3 ;  /* 0x0000000300097213 */ /* 0x000fe40000000000 */
[----:B---3--:R-:W-:Y:S02]  /*0140*/  LEA.HI R12, R15, R15, RZ, 0x1 ;  /* 0x0000000f0f0c7211 */ /* 0x008fe400078f08ff */
[----:B------:R-:W0:Y:S02]  /*0150*/  I2F.RP R6, R9 ;  /* 0x0000000900067306 */ /* 0x000e240000209400 */
[----:B------:R-:W-:-:S06]  /*0160*/  SHF.R.S32.HI R12, RZ, 0x1, R12 ;  /* 0x00000001ff0c7819 */ /* 0x000fcc000001140c */
[----:B0-----:R-:W0:Y:S02]  /*0170*/  MUFU.RCP R6, R6 ;  /* 0x0000000600067308 */ /* 0x001e240000001000 */
[----:B0-----:R-:W-:Y:S01]  /*0180*/  VIADD R4, R6, 0xffffffe ;  /* 0x0ffffffe06047836 */ /* 0x001fe20000000000 */
[----:B------:R-:W-:-:S05]  /*0190*/  IABS R6, R2 ;  /* 0x0000000200067213 */ /* 0x000fca0000000000 */
[----:B------:R0:W1:Y:S02]  /*01a0*/  F2I.FTZ.U32.TRUNC.NTZ R5, R4 ;  /* 0x0000000400057305 */ /* 0x000064000021f000 */
[----:B0-----:R-:W-:Y:S02]  /*01b0*/  IMAD.MOV.U32 R4, RZ, RZ, RZ ;  /* 0x000000ffff047224 */ /* 0x001fe400078e00ff */
[----:B-1----:R-:W-:-:S04]  /*01c0*/  IMAD.MOV R8, RZ, RZ, -R5 ;  /* 0x000000ffff087224 */ /* 0x002fc800078e0a05 */
[----:B------:R-:W-:Y:S01]  /*01d0*/  IMAD R7, R8, R9, RZ ;  /* 0x0000000908077224 */ /* 0x000fe200078e02ff */
[----:B------:R-:W-:-:S03]  /*01e0*/  IABS R8, R3 ;  /* 0x0000000300087213 */ /* 0x000fc60000000000 */
[----:B------:R-:W-:Y:S01]  /*01f0*/  IMAD.HI.U32 R5, R5, R7, R4 ;  /* 0x0000000705057227 */ /* 0x000fe200078e0004 */
[----:B------:R-:W-:Y:S01]  /*0200*/  IADD3 R11, PT, PT, RZ, -R8, RZ ;  /* 0x80000008ff0b7210 */ /* 0x000fe20007ffe0ff */
[----:B------:R-:W0:Y:S04]  /*0210*/  I2F.RP R7, R6 ;  /* 0x0000000600077306 */ /* 0x000e280000209400 */
[----:B------:R-:W-:-:S04]  /*0220*/  IMAD.HI.U32 R8, R5, R10, RZ ;  /* 0x0000000a05087227 */ /* 0x000fc800078e00ff */
[----:B------:R-:W-:-:S05]  /*0230*/  IMAD R4, R8, R11, R10 ;  /* 0x0000000b08047224 */ /* 0x000fca00078e020a */
[----:B------:R-:W-:Y:S01]  /*0240*/  ISETP.GT.U32.AND P2, PT, R9, R4, PT ;  /* 0x000000040900720c */ /* 0x000fe20003f44070 */
[----:B0-----:R-:W0:-:S12]  /*0250*/  MUFU.RCP R7, R7 ;  /* 0x0000000700077308 */ /* 0x001e180000001000 */
[----:B------:R-:W-:Y:S02]  /*0260*/  @!P2 IMAD.IADD R4, R4, 0x1, -R9 ;  /* 0x000000010404a824 */ /* 0x000fe400078e0a09 */
[----:B------:R-:W-:Y:S01]  /*0270*/  @!P2 VIADD R8, R8, 0x1 ;  /* 0x000000010808a836 */ /* 0x000fe20000000000 */
[----:B------:R-:W-:Y:S02]  /*0280*/  ISETP.NE.AND P2, PT, R3, RZ, PT ;  /* 0x000000ff0300720c */ /* 0x000fe40003f45270 */
[----:B------:R-:W-:Y:S02]  /*0290*/  ISETP.GE.U32.AND P0, PT, R4, R9, PT ;  /* 0x000000090400720c */ /* 0x000fe40003f06070 */
[----:B------:R-:W-:-:S04]  /*02a0*/  LOP3.LUT R4, R0, R3, RZ, 0x3c, !PT ;  /* 0x0000000300047212 */ /* 0x000fc800078e3cff */
[----:B------:R-:W-:Y:S01]  /*02b0*/  ISETP.GE.AND P1, PT, R4, RZ, PT ;  /* 0x000000ff0400720c */ /* 0x000fe20003f26270 */
[----:B0-----:R-:W-:-:S04]  /*02c0*/  VIADD R4, R7, 0xffffffe ;  /* 0x0ffffffe07047836 */ /* 0x001fc80000000000 */
[----:B------:R0:W1:Y:S02]  /*02d0*/  F2I.FTZ.U32.TRUNC.NTZ R5, R4 ;  /* 0x0000000400057305 */ /* 0x000064000021f000 */
[----:B------:R-:W-:-:S06]  /*02e0*/  @P0 IADD3 R8, PT, PT, R8, 0x1, RZ ;  /* 0x0000000108080810 */ /* 0x000fcc0007ffe0ff */
[----:B------:R-:W-:Y:S01]  /*02f0*/  @!P1 IMAD.MOV R8, RZ, RZ, -R8 ;  /* 0x000000ffff089224 */ /* 0x000fe200078e0a08 */
[----:B------:R-:W-:Y:S01]  /*0300*/  @!P2 LOP3.LUT R8, RZ, R3, RZ, 0x33, !PT ;  /* 0x00000003ff08a212 */ /* 0x000fe200078e33ff */
[----:B0-----:R-:W-:-:S04]  /*0310*/  HFMA2 R4, -RZ, RZ, 0, 0 ;  /* 0x00000000ff047431 */ /* 0x001fc800000001ff */
[----:B------:R-:W-:Y:S02]  /*0320*/  IMAD.MOV R7, RZ, RZ, -R8 ;  /* 0x000000ffff077224 */ /* 0x000fe400078e0a08 */
[----:B-1----:R-:W-:Y:S02]  /*0330*/  IMAD.MOV R9, RZ, RZ, -R5 ;  /* 0x000000ffff097224 */ /* 0x002fe400078e0a05 */
[----:B------:R-:W-:Y:S02]  /*0340*/  IMAD R3, R3, R7, R0 ;  /* 0x0000000703037224 */ /* 0x000fe400078e0200 */
[----:B------:R-:W-:-:S03]  /*0350*/  IMAD R7, R9, R6, RZ ;  /* 0x0000000609077224 */ /* 0x000fc600078e02ff */
[----:B------:R-:W-:Y:S01]  /*0360*/  IABS R9, R3 ;  /* 0x0000000300097213 */ /* 0x000fe20000000000 */
[----:B------:R-:W-:-:S06]  /*0370*/  IMAD.HI.U32 R4, R5, R7, R4 ;  /* 0x0000000705047227 */ /* 0x000fcc00078e0004 */
[----:B------:R-:W-:-:S04]  /*0380*/  IMAD.HI.U32 R7, R4, R9, RZ ;  /* 0x0000000904077227 */ /* 0x000fc800078e00ff */
[----:B------:R-:W-:-:S04]  /*0390*/  IMAD.MOV R4, RZ, RZ, -R7 ;  /* 0x000000ffff047224 */ /* 0x000fc800078e0a07 */
[C---:B------:R-:W-:Y:S02]  /*03a0*/  IMAD R9, R6.reuse, R4, R9 ;  /* 0x0000000406097224 */ /* 0x040fe400078e0209 */
[----:B------:R-:W0:Y:S03]  /*03b0*/  LDC.64 R4, c[0x0][0x3a8] ;  /* 0x0000ea00ff047b82 */ /* 0x000e260000000a00 */
[----:B------:R-:W-:-:S13]  /*03c0*/  ISETP.GT.U32.AND P2, PT, R6, R9, PT ;  /* 0x000000090600720c */ /* 0x000fda0003f44070 */
[----:B------:R-:W-:Y:S01]  /*03d0*/  @!P2 IMAD.IADD R9, R9, 0x1, -R6 ;  /* 0x000000010909a824 */ /* 0x000fe200078e0a06 */
[----:B------:R-:W-:Y:S02]  /*03e0*/  @!P2 IADD3 R7, PT, PT, R7, 0x1, RZ ;  /* 0x000000010707a810 */ /* 0x000fe40007ffe0ff */
[----:B------:R-:W-:Y:S02]  /*03f0*/  ISETP.NE.AND P2, PT, R2, RZ, PT ;  /* 0x000000ff0200720c */ /* 0x000fe40003f45270 */
[----:B------:R-:W-:Y:S02]  /*0400*/  ISETP.GE.U32.AND P0, PT, R9, R6, PT ;  /* 0x000000060900720c */ /* 0x000fe40003f06070 */
[----:B------:R-:W-:Y:S02]  /*0410*/  LOP3.LUT R6, R3, R2, RZ, 0x3c, !PT ;  /* 0x0000000203067212 */ /* 0x000fe400078e3cff */
[----:B0-----:R-:W-:Y:S02]  /*0420*/  LEA.HI R10, R5, R5, RZ, 0x1 ;  /* 0x00000005050a7211 */ /* 0x001fe400078f08ff */
[----:B------:R-:W-:Y:S01]  /*0430*/  ISETP.GE.AND P1, PT, R6, RZ, PT ;  /* 0x000000ff0600720c */ /* 0x000fe20003f26270 */
[----:B------:R-:W-:Y:S01]  /*0440*/  IMAD.U32 R6, RZ, RZ, UR8 ;  /* 0x00000008ff067e24 */ /* 0x000fe2000f8e00ff */
[----:B------:R-:W-:-:S02]  /*0450*/  LEA.HI R11, R4, R4, RZ, 0x1 ;  /* 0x00000004040b7211 */ /* 0x000fc400078f08ff */
[----:B------:R-:W-:Y:S02]  /*0460*/  SHF.R.S32.HI R10, RZ, 0x1, R10 ;  /* 0x00000001ff0a7819 */ /* 0x000fe4000001140a */
[----:B------:R-:W-:Y:S01]  /*0470*/  SHF.R.S32.HI R11, RZ, 0x1, R11 ;  /* 0x00000001ff0b7819 */ /* 0x000fe2000001140b */
[----:B------:R-:W-:Y:S02]  /*0480*/  @P0 VIADD R7, R7, 0x1 ;  /* 0x0000000107070836 */ /* 0x000fe40000000000 */
[----:B------:R-:W-:Y:S02]  /*0490*/  IMAD R10, R8, R5, R10 ;  /* 0x00000005080a7224 */ /* 0x000fe400078e020a */
[----:B------:R-:W-:Y:S02]  /*04a0*/  IMAD.MOV.U32 R9, RZ, RZ, R7 ;  /* 0x000000ffff097224 */ /* 0x000fe400078e0007 */
[----:B------:R-:W-:Y:S01]  /*04b0*/  IMAD.U32 R7, RZ, RZ, UR5 ;  /* 0x00000005ff077e24 */ /* 0x000fe2000f8e00ff */
[----:B------:R-:W-:-:S02]  /*04c0*/  USHF.R.S32.HI UR5, URZ, 0x1f, UR4 ;  /* 0x0000001fff057899 */ /* 0x000fc40008011404 */
[----:B------:R-:W-:Y:S01]  /*04d0*/  @!P1 IADD3 R9, PT, PT, -R9, RZ, RZ ;  /* 0x000000ff09099210 */ /* 0x000fe20007ffe1ff */
[----:B------:R-:W-:Y:S01]  /*04e0*/  IMAD.WIDE.U32 R6, R0, UR4, R6 ;  /* 0x0000000400067c25 */ /* 0x000fe2000f8e0006 */
[----:B------:R-:W-:-:S03]  /*04f0*/  @!P2 LOP3.LUT R9, RZ, R2, RZ, 0x33, !PT ;  /* 0x00000002ff09a212 */ /* 0x000fc600078e33ff */
[----:B------:R-:W-:Y:S01]  /*0500*/  IMAD R13, R0, UR5, RZ ;  /* 0x00000005000d7c24 */ /* 0x000fe2000f8e02ff */
[C---:B------:R-:W-:Y:S01]  /*0510*/  IADD3 R14, PT, PT, -R9.reuse, RZ, RZ ;  /* 0x000000ff090e7210 */ /* 0x040fe20007ffe1ff */
[----:B------:R-:W-:Y:S02]  /*0520*/  IMAD R11, R9, R4, R11 ;  /* 0x00000004090b7224 */ /* 0x000fe400078e020b */
[----:B------:R-:W-:Y:S02]  /*0530*/  IMAD.IADD R5, R7, 0x1, R13 ;  /* 0x0000000107057824 */ /* 0x000fe400078e020d */
[----:B------:R-:W-:Y:S01]  /*0540*/  IMAD R3, R2, R14, R3 ;  /* 0x0000000e02037224 */ /* 0x000fe200078e0203 */
[C---:B--2---:R-:W-:Y:S02]  /*0550*/  LEA R2, P0, R6.reuse, UR10, 0x2 ;  /* 0x0000000a06027c11 */ /* 0x044fe4000f8010ff */
[----:B------:R-:W-:Y:S01]  /*0560*/  I2FP.F32.S32 R11, R11 ;  /* 0x0000000b000b7245 */ /* 0x000fe20000201400 */
[----:B------:R-:W-:Y:S01]  /*0570*/  IMAD R12, R3, R15, R12 ;  /* 0x0000000f030c7224 */ /* 0x000fe200078e020c */
[----:B------:R-:W-:-:S02]  /*0580*/  LEA.HI.X R3, R6, UR11, R5, 0x2, P0 ;  /* 0x0000000b06037c11 */ /* 0x000fc400080f1405 */
[----:B------:R-:W-:Y:S02]  /*0590*/  I2FP.F32.S32 R5, R10 ;  /* 0x0000000a00057245 */ /* 0x000fe40000201400 */
[----:B------:R-:W-:Y:S01]  /*05a0*/  I2FP.F32.S32 R7, R12 ;  /* 0x0000000c00077245 */ /* 0x000fe20000201400 */
[----:B----4-:R-:W-:Y:S04]  /*05b0*/  STG.E desc[UR6][R2.64+0x4], R11 ;  /* 0x0000040b02007986 */ /* 0x010fe8000c101906 */
[----:B------:R-:W-:Y:S04]  /*05c0*/  STG.E desc[UR6][R2.64], R5 ;  /* 0x0000000502007986 */ /* 0x000fe8000c101906 */
[----:B------:R-:W-:Y:S01]  /*05d0*/  STG.E desc[UR6][R2.64+0x8], R7 ;  /* 0x0000080702007986 */ /* 0x000fe2000c101906 */
[----:B------:R-:W-:Y:S05]  /*05e0*/  EXIT ;  /* 0x000000000000794d */ /* 0x000fea0003800000 */
.L_x_122:
        /* <DEDUP_REMOVED lines=9> */
.L_x_127:


//--------------------- .nv.shared.reserved.0     --------------------------
	.section	.nv.shared.reserved.0,"aw",@nobits
	.weak		__nv_reservedSMEM_offset_0_alias
	.size		__nv_reservedSMEM_offset_0_alias, 0, 64
	.other		__nv_reservedSMEM_offset_0_alias,@"STO_CUDA_RESERVED_SHARED STV_DEFAULT"
__nv_reservedSMEM_offset_0_alias:
	.zero		0
	.zero		64


//--------------------- .nv.constant0._Z12maximizationPKfPKjPfii4int3S4_S4_ --------------------------
	.section	.nv.constant0._Z12maximizationPKfPKjPfii4int3S4_S4_,"a",@progbits
	.sectionflags	@""
	.align	4
.nv.constant0._Z12maximizationPKfPKjPfii4int3S4_S4_:
	.zero		964


//--------------------- .nv.constant0._Z11expectationPKfS0_Pjffii6float34int3S3_S3_ --------------------------
	.section	.nv.constant0._Z11expectationPKfS0_Pjffii6float34int3S3_S3_,"a",@progbits
	.sectionflags	@""
	.align	4
.nv.constant0._Z11expectationPKfS0_Pjffii6float34int3S3_S3_:
	.zero		984


//--------------------- .nv.constant0._Z13init_clustersPKfPfii4int3S2_S2_ --------------------------
	.section	.nv.constant0._Z13init_clustersPKfPfii4int3S2_S2_,"a",@progbits
	.sectionflags	@""
	.align	4
.nv.constant0._Z13init_clustersPKfPfii4int3S2_S2_:
	.zero		956


//--------------------- SYMBOLS --------------------------

	.type		.nv.reservedSmem.offset0,@object
	.size		.nv.reservedSmem.offset0,0x4
	.type		malloc,@function
	.type		free,@function
